//
// Generated by NVIDIA NVVM Compiler
//
// Compiler Build ID: CL-36424714
// Cuda compilation tools, release 13.0, V13.0.88
// Based on NVVM 20.0.0
//

.version 9.0
.target sm_100
.address_size 64

	// .globl	_Z12setup_kernelP17curandStateXORWOW
.global .align 4 .b8 precalc_xorwow_matrix[102400];
.global .align 4 .b8 precalc_xorwow_offset_matrix[102400];
.global .align 4 .b8 mrg32k3aM1[2304];
.global .align 4 .b8 mrg32k3aM2[2304];
.global .align 4 .b8 mrg32k3aM1SubSeq[2016];
.global .align 4 .b8 mrg32k3aM2SubSeq[2016];
.global .align 4 .b8 mrg32k3aM1Seq[2304];
.global .align 4 .b8 mrg32k3aM2Seq[2304];
.const .align 8 .b8 __cr_lgamma_table[72];

.visible .entry _Z12setup_kernelP17curandStateXORWOW(
	.param .u64 .ptr .align 1 _Z12setup_kernelP17curandStateXORWOW_param_0
)
{
	.reg .pred 	%p<24>;
	.reg .b32 	%r<406>;
	.reg .b64 	%rd<18>;

	ld.param.u64 	%rd8, [_Z12setup_kernelP17curandStateXORWOW_param_0];
	cvta.to.global.u64 	%rd9, %rd8;
	mov.u32 	%r182, %tid.x;
	mov.u32 	%r183, %ctaid.x;
	shl.b32 	%r184, %r183, 6;
	add.s32 	%r185, %r184, %r182;
	cvt.s64.s32 	%rd17, %r185;
	mul.wide.s32 	%rd10, %r185, 48;
	add.s64 	%rd2, %rd9, %rd10;
	mov.b32 	%r186, 1593684748;
	mov.b32 	%r187, 832094735;
	st.global.v2.u32 	[%rd2], {%r187, %r186};
	mov.b32 	%r188, -123459836;
	mov.b32 	%r189, 1111207954;
	st.global.v2.u32 	[%rd2+8], {%r189, %r188};
	mov.b32 	%r190, 1476011280;
	mov.b32 	%r191, -589760388;
	st.global.v2.u32 	[%rd2+16], {%r191, %r190};
	setp.eq.s32 	%p1, %r185, 0;
	@%p1 bra 	$L__BB0_42;
	mov.b32 	%r312, 0;
	mov.u64 	%rd12, precalc_xorwow_matrix;
$L__BB0_2:
	and.b64  	%rd4, %rd17, 3;
	setp.eq.s64 	%p2, %rd4, 0;
	@%p2 bra 	$L__BB0_41;
	mul.wide.u32 	%rd11, %r312, 3200;
	add.s64 	%rd5, %rd12, %rd11;
	cvt.u32.u64 	%r2, %rd4;
	mov.b32 	%r313, 0;
$L__BB0_4:
	mov.b32 	%r326, 0;
	mov.u32 	%r327, %r326;
	mov.u32 	%r328, %r326;
	mov.u32 	%r329, %r326;
	mov.u32 	%r330, %r326;
	mov.u32 	%r319, %r326;
$L__BB0_5:
	mul.wide.u32 	%rd13, %r319, 4;
	add.s64 	%rd14, %rd2, %rd13;
	ld.global.u32 	%r10, [%rd14+4];
	shl.b32 	%r11, %r319, 5;
	mov.b32 	%r325, 0;
$L__BB0_6:
	.pragma "nounroll";
	shr.u32 	%r196, %r10, %r325;
	and.b32  	%r197, %r196, 1;
	setp.eq.b32 	%p3, %r197, 1;
	not.pred 	%p4, %p3;
	add.s32 	%r198, %r11, %r325;
	mul.lo.s32 	%r199, %r198, 5;
	mul.wide.u32 	%rd15, %r199, 4;
	add.s64 	%rd6, %rd5, %rd15;
	@%p4 bra 	$L__BB0_8;
	ld.global.u32 	%r200, [%rd6];
	xor.b32  	%r330, %r330, %r200;
	ld.global.u32 	%r201, [%rd6+4];
	xor.b32  	%r329, %r329, %r201;
	ld.global.u32 	%r202, [%rd6+8];
	xor.b32  	%r328, %r328, %r202;
	ld.global.u32 	%r203, [%rd6+12];
	xor.b32  	%r327, %r327, %r203;
	ld.global.u32 	%r204, [%rd6+16];
	xor.b32  	%r326, %r326, %r204;
$L__BB0_8:
	and.b32  	%r206, %r196, 2;
	setp.eq.s32 	%p5, %r206, 0;
	@%p5 bra 	$L__BB0_10;
	ld.global.u32 	%r207, [%rd6+20];
	xor.b32  	%r330, %r330, %r207;
	ld.global.u32 	%r208, [%rd6+24];
	xor.b32  	%r329, %r329, %r208;
	ld.global.u32 	%r209, [%rd6+28];
	xor.b32  	%r328, %r328, %r209;
	ld.global.u32 	%r210, [%rd6+32];
	xor.b32  	%r327, %r327, %r210;
	ld.global.u32 	%r211, [%rd6+36];
	xor.b32  	%r326, %r326, %r211;
$L__BB0_10:
	and.b32  	%r213, %r196, 4;
	setp.eq.s32 	%p6, %r213, 0;
	@%p6 bra 	$L__BB0_12;
	ld.global.u32 	%r214, [%rd6+40];
	xor.b32  	%r330, %r330, %r214;
	ld.global.u32 	%r215, [%rd6+44];
	xor.b32  	%r329, %r329, %r215;
	ld.global.u32 	%r216, [%rd6+48];
	xor.b32  	%r328, %r328, %r216;
	ld.global.u32 	%r217, [%rd6+52];
	xor.b32  	%r327, %r327, %r217;
	ld.global.u32 	%r218, [%rd6+56];
	xor.b32  	%r326, %r326, %r218;
$L__BB0_12:
	and.b32  	%r220, %r196, 8;
	setp.eq.s32 	%p7, %r220, 0;
	@%p7 bra 	$L__BB0_14;
	ld.global.u32 	%r221, [%rd6+60];
	xor.b32  	%r330, %r330, %r221;
	ld.global.u32 	%r222, [%rd6+64];
	xor.b32  	%r329, %r329, %r222;
	ld.global.u32 	%r223, [%rd6+68];
	xor.b32  	%r328, %r328, %r223;
	ld.global.u32 	%r224, [%rd6+72];
	xor.b32  	%r327, %r327, %r224;
	ld.global.u32 	%r225, [%rd6+76];
	xor.b32  	%r326, %r326, %r225;
$L__BB0_14:
	and.b32  	%r227, %r196, 16;
	setp.eq.s32 	%p8, %r227, 0;
	@%p8 bra 	$L__BB0_16;
	ld.global.u32 	%r228, [%rd6+80];
	xor.b32  	%r330, %r330, %r228;
	ld.global.u32 	%r229, [%rd6+84];
	xor.b32  	%r329, %r329, %r229;
	ld.global.u32 	%r230, [%rd6+88];
	xor.b32  	%r328, %r328, %r230;
	ld.global.u32 	%r231, [%rd6+92];
	xor.b32  	%r327, %r327, %r231;
	ld.global.u32 	%r232, [%rd6+96];
	xor.b32  	%r326, %r326, %r232;
$L__BB0_16:
	and.b32  	%r234, %r196, 32;
	setp.eq.s32 	%p9, %r234, 0;
	@%p9 bra 	$L__BB0_18;
	ld.global.u32 	%r235, [%rd6+100];
	xor.b32  	%r330, %r330, %r235;
	ld.global.u32 	%r236, [%rd6+104];
	xor.b32  	%r329, %r329, %r236;
	ld.global.u32 	%r237, [%rd6+108];
	xor.b32  	%r328, %r328, %r237;
	ld.global.u32 	%r238, [%rd6+112];
	xor.b32  	%r327, %r327, %r238;
	ld.global.u32 	%r239, [%rd6+116];
	xor.b32  	%r326, %r326, %r239;
$L__BB0_18:
	and.b32  	%r241, %r196, 64;
	setp.eq.s32 	%p10, %r241, 0;
	@%p10 bra 	$L__BB0_20;
	ld.global.u32 	%r242, [%rd6+120];
	xor.b32  	%r330, %r330, %r242;
	ld.global.u32 	%r243, [%rd6+124];
	xor.b32  	%r329, %r329, %r243;
	ld.global.u32 	%r244, [%rd6+128];
	xor.b32  	%r328, %r328, %r244;
	ld.global.u32 	%r245, [%rd6+132];
	xor.b32  	%r327, %r327, %r245;
	ld.global.u32 	%r246, [%rd6+136];
	xor.b32  	%r326, %r326, %r246;
$L__BB0_20:
	and.b32  	%r248, %r196, 128;
	setp.eq.s32 	%p11, %r248, 0;
	@%p11 bra 	$L__BB0_22;
	ld.global.u32 	%r249, [%rd6+140];
	xor.b32  	%r330, %r330, %r249;
	ld.global.u32 	%r250, [%rd6+144];
	xor.b32  	%r329, %r329, %r250;
	ld.global.u32 	%r251, [%rd6+148];
	xor.b32  	%r328, %r328, %r251;
	ld.global.u32 	%r252, [%rd6+152];
	xor.b32  	%r327, %r327, %r252;
	ld.global.u32 	%r253, [%rd6+156];
	xor.b32  	%r326, %r326, %r253;
$L__BB0_22:
	and.b32  	%r255, %r196, 256;
	setp.eq.s32 	%p12, %r255, 0;
	@%p12 bra 	$L__BB0_24;
	ld.global.u32 	%r256, [%rd6+160];
	xor.b32  	%r330, %r330, %r256;
	ld.global.u32 	%r257, [%rd6+164];
	xor.b32  	%r329, %r329, %r257;
	ld.global.u32 	%r258, [%rd6+168];
	xor.b32  	%r328, %r328, %r258;
	ld.global.u32 	%r259, [%rd6+172];
	xor.b32  	%r327, %r327, %r259;
	ld.global.u32 	%r260, [%rd6+176];
	xor.b32  	%r326, %r326, %r260;
$L__BB0_24:
	and.b32  	%r262, %r196, 512;
	setp.eq.s32 	%p13, %r262, 0;
	@%p13 bra 	$L__BB0_26;
	ld.global.u32 	%r263, [%rd6+180];
	xor.b32  	%r330, %r330, %r263;
	ld.global.u32 	%r264, [%rd6+184];
	xor.b32  	%r329, %r329, %r264;
	ld.global.u32 	%r265, [%rd6+188];
	xor.b32  	%r328, %r328, %r265;
	ld.global.u32 	%r266, [%rd6+192];
	xor.b32  	%r327, %r327, %r266;
	ld.global.u32 	%r267, [%rd6+196];
	xor.b32  	%r326, %r326, %r267;
$L__BB0_26:
	and.b32  	%r269, %r196, 1024;
	setp.eq.s32 	%p14, %r269, 0;
	@%p14 bra 	$L__BB0_28;
	ld.global.u32 	%r270, [%rd6+200];
	xor.b32  	%r330, %r330, %r270;
	ld.global.u32 	%r271, [%rd6+204];
	xor.b32  	%r329, %r329, %r271;
	ld.global.u32 	%r272, [%rd6+208];
	xor.b32  	%r328, %r328, %r272;
	ld.global.u32 	%r273, [%rd6+212];
	xor.b32  	%r327, %r327, %r273;
	ld.global.u32 	%r274, [%rd6+216];
	xor.b32  	%r326, %r326, %r274;
$L__BB0_28:
	and.b32  	%r276, %r196, 2048;
	setp.eq.s32 	%p15, %r276, 0;
	@%p15 bra 	$L__BB0_30;
	ld.global.u32 	%r277, [%rd6+220];
	xor.b32  	%r330, %r330, %r277;
	ld.global.u32 	%r278, [%rd6+224];
	xor.b32  	%r329, %r329, %r278;
	ld.global.u32 	%r279, [%rd6+228];
	xor.b32  	%r328, %r328, %r279;
	ld.global.u32 	%r280, [%rd6+232];
	xor.b32  	%r327, %r327, %r280;
	ld.global.u32 	%r281, [%rd6+236];
	xor.b32  	%r326, %r326, %r281;
$L__BB0_30:
	and.b32  	%r283, %r196, 4096;
	setp.eq.s32 	%p16, %r283, 0;
	@%p16 bra 	$L__BB0_32;
	ld.global.u32 	%r284, [%rd6+240];
	xor.b32  	%r330, %r330, %r284;
	ld.global.u32 	%r285, [%rd6+244];
	xor.b32  	%r329, %r329, %r285;
	ld.global.u32 	%r286, [%rd6+248];
	xor.b32  	%r328, %r328, %r286;
	ld.global.u32 	%r287, [%rd6+252];
	xor.b32  	%r327, %r327, %r287;
	ld.global.u32 	%r288, [%rd6+256];
	xor.b32  	%r326, %r326, %r288;
$L__BB0_32:
	and.b32  	%r290, %r196, 8192;
	setp.eq.s32 	%p17, %r290, 0;
	@%p17 bra 	$L__BB0_34;
	ld.global.u32 	%r291, [%rd6+260];
	xor.b32  	%r330, %r330, %r291;
	ld.global.u32 	%r292, [%rd6+264];
	xor.b32  	%r329, %r329, %r292;
	ld.global.u32 	%r293, [%rd6+268];
	xor.b32  	%r328, %r328, %r293;
	ld.global.u32 	%r294, [%rd6+272];
	xor.b32  	%r327, %r327, %r294;
	ld.global.u32 	%r295, [%rd6+276];
	xor.b32  	%r326, %r326, %r295;
$L__BB0_34:
	and.b32  	%r297, %r196, 16384;
	setp.eq.s32 	%p18, %r297, 0;
	@%p18 bra 	$L__BB0_36;
	ld.global.u32 	%r298, [%rd6+280];
	xor.b32  	%r330, %r330, %r298;
	ld.global.u32 	%r299, [%rd6+284];
	xor.b32  	%r329, %r329, %r299;
	ld.global.u32 	%r300, [%rd6+288];
	xor.b32  	%r328, %r328, %r300;
	ld.global.u32 	%r301, [%rd6+292];
	xor.b32  	%r327, %r327, %r301;
	ld.global.u32 	%r302, [%rd6+296];
	xor.b32  	%r326, %r326, %r302;
$L__BB0_36:
	and.b32  	%r304, %r196, 32768;
	setp.eq.s32 	%p19, %r304, 0;
	@%p19 bra 	$L__BB0_38;
	ld.global.u32 	%r305, [%rd6+300];
	xor.b32  	%r330, %r330, %r305;
	ld.global.u32 	%r306, [%rd6+304];
	xor.b32  	%r329, %r329, %r306;
	ld.global.u32 	%r307, [%rd6+308];
	xor.b32  	%r328, %r328, %r307;
	ld.global.u32 	%r308, [%rd6+312];
	xor.b32  	%r327, %r327, %r308;
	ld.global.u32 	%r309, [%rd6+316];
	xor.b32  	%r326, %r326, %r309;
$L__BB0_38:
	add.s32 	%r325, %r325, 16;
	setp.ne.s32 	%p20, %r325, 32;
	@%p20 bra 	$L__BB0_6;
	mad.lo.s32 	%r310, %r319, -31, %r11;
	add.s32 	%r319, %r310, 1;
	setp.ne.s32 	%p21, %r319, 5;
	@%p21 bra 	$L__BB0_5;
	st.global.u32 	[%rd2+4], %r330;
	st.global.u32 	[%rd2+8], %r329;
	st.global.u32 	[%rd2+12], %r328;
	st.global.u32 	[%rd2+16], %r327;
	st.global.u32 	[%rd2+20], %r326;
	add.s32 	%r313, %r313, 1;
	setp.lt.u32 	%p22, %r313, %r2;
	@%p22 bra 	$L__BB0_4;
$L__BB0_41:
	shr.u64 	%rd7, %rd17, 2;
	add.s32 	%r312, %r312, 1;
	setp.gt.u64 	%p23, %rd17, 3;
	mov.u64 	%rd17, %rd7;
	@%p23 bra 	$L__BB0_2;
$L__BB0_42:
	mov.b32 	%r311, 0;
	st.global.v2.u32 	[%rd2+24], {%r311, %r311};
	st.global.u32 	[%rd2+32], %r311;
	mov.b64 	%rd16, 0;
	st.global.u64 	[%rd2+40], %rd16;
	ret;

}
	// .globl	_Z7do_firePjP17curandStateXORWOWPfS2_
.visible .entry _Z7do_firePjP17curandStateXORWOWPfS2_(
	.param .u64 .ptr .align 1 _Z7do_firePjP17curandStateXORWOWPfS2__param_0,
	.param .u64 .ptr .align 1 _Z7do_firePjP17curandStateXORWOWPfS2__param_1,
	.param .u64 .ptr .align 1 _Z7do_firePjP17curandStateXORWOWPfS2__param_2,
	.param .u64 .ptr .align 1 _Z7do_firePjP17curandStateXORWOWPfS2__param_3
)
{
	.reg .pred 	%p<5>;
	.reg .b32 	%r<30>;
	.reg .b32 	%f<20>;
	.reg .b64 	%rd<22>;

	ld.param.u64 	%rd6, [_Z7do_firePjP17curandStateXORWOWPfS2__param_1];
	ld.param.u64 	%rd7, [_Z7do_firePjP17curandStateXORWOWPfS2__param_2];
	ld.param.u64 	%rd8, [_Z7do_firePjP17curandStateXORWOWPfS2__param_3];
	cvta.to.global.u64 	%rd1, %rd7;
	cvta.to.global.u64 	%rd2, %rd8;
	cvta.to.global.u64 	%rd9, %rd6;
	mov.u32 	%r1, %ctaid.x;
	mov.u32 	%r2, %ntid.x;
	mul.lo.s32 	%r3, %r1, %r2;
	mov.u32 	%r4, %tid.x;
	add.s32 	%r5, %r3, %r4;
	mul.wide.s32 	%rd10, %r5, 48;
	add.s64 	%rd11, %rd9, %rd10;
	ld.global.v2.u32 	{%r7, %r8}, [%rd11];
	ld.global.v2.u32 	{%r9, %r10}, [%rd11+8];
	ld.global.v2.u32 	{%r11, %r12}, [%rd11+16];
	shr.u32 	%r13, %r8, 2;
	xor.b32  	%r14, %r13, %r8;
	shl.b32 	%r15, %r12, 4;
	shl.b32 	%r16, %r14, 1;
	xor.b32  	%r17, %r15, %r16;
	xor.b32  	%r18, %r17, %r12;
	xor.b32  	%r19, %r18, %r14;
	add.s32 	%r20, %r7, 362437;
	add.s32 	%r6, %r19, %r20;
	st.global.v2.u32 	[%rd11], {%r20, %r9};
	st.global.v2.u32 	[%rd11+8], {%r10, %r11};
	st.global.v2.u32 	[%rd11+16], {%r12, %r19};
	setp.lt.u32 	%p1, %r1, 599;
	mul.wide.s32 	%rd12, %r5, 4;
	add.s64 	%rd3, %rd2, %rd12;
	@%p1 bra 	$L__BB1_2;
	cvt.rn.f32.u32 	%f9, %r6;
	fma.rn.f32 	%f10, %f9, 0f2F800000, 0f2F000000;
	mul.f32 	%f11, %f10, 0f43800000;
	cvt.rzi.s32.f32 	%r21, %f11;
	and.b32  	%r22, %r21, 255;
	cvt.rn.f32.u32 	%f12, %r22;
	st.global.f32 	[%rd3], %f12;
$L__BB1_2:
	bar.sync 	0;
	setp.lt.u32 	%p2, %r1, 599;
	@%p2 bra 	$L__BB1_4;
	ld.global.f32 	%f19, [%rd3];
	bra.uni 	$L__BB1_9;
$L__BB1_4:
	setp.eq.s32 	%p3, %r4, 0;
	@%p3 bra 	$L__BB1_6;
	add.s32 	%r23, %r3, %r2;
	add.s32 	%r24, %r4, %r23;
	add.s32 	%r25, %r24, -1;
	mul.wide.u32 	%rd13, %r25, 4;
	add.s64 	%rd14, %rd1, %rd13;
	ld.global.f32 	%f17, [%rd14];
$L__BB1_6:
	add.s32 	%r26, %r5, %r2;
	mul.wide.u32 	%rd15, %r26, 4;
	add.s64 	%rd4, %rd1, %rd15;
	ld.global.f32 	%f4, [%rd4];
	setp.gt.u32 	%p4, %r4, 798;
	@%p4 bra 	$L__BB1_8;
	ld.global.f32 	%f18, [%rd4+4];
$L__BB1_8:
	add.f32 	%f15, %f17, %f4;
	add.f32 	%f16, %f15, %f18;
	div.rn.f32 	%f19, %f16, 0f40400000;
	mul.wide.u32 	%rd16, %r5, 4;
	add.s64 	%rd17, %rd2, %rd16;
	st.global.f32 	[%rd17], %f19;
$L__BB1_9:
	ld.param.u64 	%rd21, [_Z7do_firePjP17curandStateXORWOWPfS2__param_0];
	cvta.to.global.u64 	%rd18, %rd21;
	cvt.rzi.s32.f32 	%r27, %f19;
	shl.b32 	%r28, %r27, 16;
	and.b32  	%r29, %r28, 16711680;
	add.s64 	%rd20, %rd18, %rd12;
	st.global.u32 	[%rd20], %r29;
	ret;

}


// ===== COMPILED SASS (sm_100) =====

	.target	sm_100

	.elftype	@"ET_EXEC"


//--------------------- .note.nv.tkinfo           --------------------------
	.section	.note.nv.tkinfo,"",@"SHT_NOTE"
	.sectionflags	@"SHF_NOTE_NV_TKINFO"
	.tkinfo
        /*0018*/ 	.word	0x00000002
        /*0030*/ 	.string	""
        /*0030*/ 	.string	"ptxas"
        /*0030*/ 	.string	"Cuda compilation tools, release 13.0, V13.0.88"
        /*0030*/ 	.string	"Build cuda_13.0.r13.0/compiler.36424714_0"
        /*0030*/ 	.string	"-arch sm_100 -m 64 "



//--------------------- .note.nv.cuinfo           --------------------------
	.section	.note.nv.cuinfo,"",@"SHT_NOTE"
	.sectionflags	@"SHF_NOTE_NV_CUINFO"
        /*0018*/ 	.short	0x0002
        /*001a*/ 	.short	0x0064
        /*001c*/ 	.short	0x0082
	.zero		2


//--------------------- .nv.info                  --------------------------
	.section	.nv.info,"",@"SHT_CUDA_INFO"
	.align	4


	//----- nvinfo : EIATTR_REGCOUNT
	.align		4
        /*0000*/ 	.byte	0x04, 0x2f
        /*0002*/ 	.short	(.L_10 - .L_9)
	.align		4
.L_9:
        /*0004*/ 	.word	index@(_Z12setup_kernelP17curandStateXORWOW)
        /*0008*/ 	.word	0x00000020


	//----- nvinfo : EIATTR_FRAME_SIZE
	.align		4
.L_10:
        /*000c*/ 	.byte	0x04, 0x11
        /*000e*/ 	.short	(.L_12 - .L_11)
	.align		4
.L_11:
        /*0010*/ 	.word	index@(_Z12setup_kernelP17curandStateXORWOW)
        /*0014*/ 	.word	0x00000000


	//----- nvinfo : EIATTR_REGCOUNT
	.align		4
.L_12:
        /*0018*/ 	.byte	0x04, 0x2f
        /*001a*/ 	.short	(.L_14 - .L_13)
	.align		4
.L_13:
        /*001c*/ 	.word	index@(_Z7do_firePjP17curandStateXORWOWPfS2_)
        /*0020*/ 	.word	0x00000014


	//----- nvinfo : EIATTR_FRAME_SIZE
	.align		4
.L_14:
        /*0024*/ 	.byte	0x04, 0x11
        /*0026*/ 	.short	(.L_16 - .L_15)
	.align		4
.L_15:
        /*0028*/ 	.word	index@($__internal_0_$__cuda_sm3x_div_rn_noftz_f32_slowpath)
        /*002c*/ 	.word	0x00000000


	//----- nvinfo : EIATTR_FRAME_SIZE
	.align		4
.L_16:
        /*0030*/ 	.byte	0x04, 0x11
        /*0032*/ 	.short	(.L_18 - .L_17)
	.align		4
.L_17:
        /*0034*/ 	.word	index@(_Z7do_firePjP17curandStateXORWOWPfS2_)
        /*0038*/ 	.word	0x00000000


	//----- nvinfo : EIATTR_MIN_STACK_SIZE
	.align		4
.L_18:
        /*003c*/ 	.byte	0x04, 0x12
        /*003e*/ 	.short	(.L_20 - .L_19)
	.align		4
.L_19:
        /*0040*/ 	.word	index@(_Z7do_firePjP17curandStateXORWOWPfS2_)
        /*0044*/ 	.word	0x00000000


	//----- nvinfo : EIATTR_MIN_STACK_SIZE
	.align		4
.L_20:
        /*0048*/ 	.byte	0x04, 0x12
        /*004a*/ 	.short	(.L_22 - .L_21)
	.align		4
.L_21:
        /*004c*/ 	.word	index@(_Z12setup_kernelP17curandStateXORWOW)
        /*0050*/ 	.word	0x00000000
.L_22:


//--------------------- .nv.compat                --------------------------
	.section	.nv.compat,"",@"SHT_CUDA_COMPAT_INFO"
	.align	4
        /*0000*/ 	.byte	0x02, 0x09, 0x00, 0x00, 0x02, 0x02, 0x01, 0x00, 0x02, 0x05, 0x05, 0x00, 0x03, 0x07, 0x01, 0x01
        /*0010*/ 	.byte	0x02, 0x03, 0x00, 0x00, 0x02, 0x06, 0x01, 0x00, 0x04, 0x0b, 0x08, 0x00, 0x01, 0x00, 0x00, 0x00
        /*0020*/ 	.byte	0x00, 0x00, 0x00, 0x00


//--------------------- .nv.info._Z7do_firePjP17curandStateXORWOWPfS2_ --------------------------
	.section	.nv.info._Z7do_firePjP17curandStateXORWOWPfS2_,"",@"SHT_CUDA_INFO"
	.sectionflags	@""
	.align	4


	//----- nvinfo : EIATTR_CUDA_API_VERSION
	.align		4
        /*0000*/ 	.byte	0x04, 0x37
        /*0002*/ 	.short	(.L_24 - .L_23)
.L_23:
        /*0004*/ 	.word	0x00000082


	//----- nvinfo : EIATTR_KPARAM_INFO
	.align		4
.L_24:
        /*0008*/ 	.byte	0x04, 0x17
        /*000a*/ 	.short	(.L_26 - .L_25)
.L_25:
        /*000c*/ 	.word	0x00000000
        /*0010*/ 	.short	0x0003
        /*0012*/ 	.short	0x0018
        /*0014*/ 	.byte	0x00, 0xf5, 0x21, 0x00


	//----- nvinfo : EIATTR_KPARAM_INFO
	.align		4
.L_26:
        /*0018*/ 	.byte	0x04, 0x17
        /*001a*/ 	.short	(.L_28 - .L_27)
.L_27:
        /*001c*/ 	.word	0x00000000
        /*0020*/ 	.short	0x0002
        /*0022*/ 	.short	0x0010
        /*0024*/ 	.byte	0x00, 0xf5, 0x21, 0x00


	//----- nvinfo : EIATTR_KPARAM_INFO
	.align		4
.L_28:
        /*0028*/ 	.byte	0x04, 0x17
        /*002a*/ 	.short	(.L_30 - .L_29)
.L_29:
        /*002c*/ 	.word	0x00000000
        /*0030*/ 	.short	0x0001
        /*0032*/ 	.short	0x0008
        /*0034*/ 	.byte	0x00, 0xf5, 0x21, 0x00


	//----- nvinfo : EIATTR_KPARAM_INFO
	.align		4
.L_30:
        /*0038*/ 	.byte	0x04, 0x17
        /*003a*/ 	.short	(.L_32 - .L_31)
.L_31:
        /*003c*/ 	.word	0x00000000
        /*0040*/ 	.short	0x0000
        /*0042*/ 	.short	0x0000
        /*0044*/ 	.byte	0x00, 0xf5, 0x21, 0x00


	//----- nvinfo : EIATTR_SPARSE_MMA_MASK
	.align		4
.L_32:
        /*0048*/ 	.byte	0x03, 0x50
        /*004a*/ 	.short	0x0000


	//----- nvinfo : EIATTR_MAXREG_COUNT
	.align		4
        /*004c*/ 	.byte	0x03, 0x1b
        /*004e*/ 	.short	0x00ff


	//----- nvinfo : EIATTR_NUM_BARRIERS
	.align		4
        /*0050*/ 	.byte	0x02, 0x4c
        /*0052*/ 	.byte	0x01
	.zero		1


	//----- nvinfo : EIATTR_MERCURY_ISA_VERSION
	.align		4
        /*0054*/ 	.byte	0x03, 0x5f
        /*0056*/ 	.short	0x0101


	//----- nvinfo : EIATTR_VRC_CTA_INIT_COUNT
	.align		4
        /*0058*/ 	.byte	0x02, 0x4a
	.zero		1
	.zero		1


	//----- nvinfo : EIATTR_EXIT_INSTR_OFFSETS
	.align		4
        /*005c*/ 	.byte	0x04, 0x1c
        /*005e*/ 	.short	(.L_34 - .L_33)


	//   ....[0]....
.L_33:
        /*0060*/ 	.word	0x000004e0


	//----- nvinfo : EIATTR_CRS_STACK_SIZE
	.align		4
.L_34:
        /*0064*/ 	.byte	0x04, 0x1e
        /*0066*/ 	.short	(.L_36 - .L_35)
.L_35:
        /*0068*/ 	.word	0x00000000


	//----- nvinfo : EIATTR_CBANK_PARAM_SIZE
	.align		4
.L_36:
        /*006c*/ 	.byte	0x03, 0x19
        /*006e*/ 	.short	0x0020


	//----- nvinfo : EIATTR_PARAM_CBANK
	.align		4
        /*0070*/ 	.byte	0x04, 0x0a
        /*0072*/ 	.short	(.L_38 - .L_37)
	.align		4
.L_37:
        /*0074*/ 	.word	index@(.nv.constant0._Z7do_firePjP17curandStateXORWOWPfS2_)
        /*0078*/ 	.short	0x0380
        /*007a*/ 	.short	0x0020


	//----- nvinfo : EIATTR_SW_WAR
	.align		4
.L_38:
        /*007c*/ 	.byte	0x04, 0x36
        /*007e*/ 	.short	(.L_40 - .L_39)
.L_39:
        /*0080*/ 	.word	0x00000008
.L_40:


//--------------------- .nv.info._Z12setup_kernelP17curandStateXORWOW --------------------------
	.section	.nv.info._Z12setup_kernelP17curandStateXORWOW,"",@"SHT_CUDA_INFO"
	.sectionflags	@""
	.align	4


	//----- nvinfo : EIATTR_CUDA_API_VERSION
	.align		4
        /*0000*/ 	.byte	0x04, 0x37
        /*0002*/ 	.short	(.L_42 - .L_41)
.L_41:
        /*0004*/ 	.word	0x00000082


	//----- nvinfo : EIATTR_KPARAM_INFO
	.align		4
.L_42:
        /*0008*/ 	.byte	0x04, 0x17
        /*000a*/ 	.short	(.L_44 - .L_43)
.L_43:
        /*000c*/ 	.word	0x00000000
        /*0010*/ 	.short	0x0000
        /*0012*/ 	.short	0x0000
        /*0014*/ 	.byte	0x00, 0xf5, 0x21, 0x00


	//----- nvinfo : EIATTR_SPARSE_MMA_MASK
	.align		4
.L_44:
        /*0018*/ 	.byte	0x03, 0x50
        /*001a*/ 	.short	0x0000


	//----- nvinfo : EIATTR_MAXREG_COUNT
	.align		4
        /*001c*/ 	.byte	0x03, 0x1b
        /*001e*/ 	.short	0x00ff


	//----- nvinfo : EIATTR_MERCURY_ISA_VERSION
	.align		4
        /*0020*/ 	.byte	0x03, 0x5f
        /*0022*/ 	.short	0x0101


	//----- nvinfo : EIATTR_VRC_CTA_INIT_COUNT
	.align		4
        /*0024*/ 	.byte	0x02, 0x4a
	.zero		1
	.zero		1


	//----- nvinfo : EIATTR_EXIT_INSTR_OFFSETS
	.align		4
        /*0028*/ 	.byte	0x04, 0x1c
        /*002a*/ 	.short	(.L_46 - .L_45)


	//   ....[0]....
.L_45:
        /*002c*/ 	.word	0x00000f20


	//----- nvinfo : EIATTR_CRS_STACK_SIZE
	.align		4
.L_46:
        /*0030*/ 	.byte	0x04, 0x1e
        /*0032*/ 	.short	(.L_48 - .L_47)
.L_47:
        /*0034*/ 	.word	0x00000000


	//----- nvinfo : EIATTR_CBANK_PARAM_SIZE
	.align		4
.L_48:
        /*0038*/ 	.byte	0x03, 0x19
        /*003a*/ 	.short	0x0008


	//----- nvinfo : EIATTR_PARAM_CBANK
	.align		4
        /*003c*/ 	.byte	0x04, 0x0a
        /*003e*/ 	.short	(.L_50 - .L_49)
	.align		4
.L_49:
        /*0040*/ 	.word	index@(.nv.constant0._Z12setup_kernelP17curandStateXORWOW)
        /*0044*/ 	.short	0x0380
        /*0046*/ 	.short	0x0008


	//----- nvinfo : EIATTR_SW_WAR
	.align		4
.L_50:
        /*0048*/ 	.byte	0x04, 0x36
        /*004a*/ 	.short	(.L_52 - .L_51)
.L_51:
        /*004c*/ 	.word	0x00000008
.L_52:


//--------------------- .nv.callgraph             --------------------------
	.section	.nv.callgraph,"",@"SHT_CUDA_CALLGRAPH"
	.align	4
	.sectionentsize	8
	.align		4
        /*0000*/ 	.word	0x00000000
	.align		4
        /*0004*/ 	.word	0xffffffff
	.align		4
        /*0008*/ 	.word	0x00000000
	.align		4
        /*000c*/ 	.word	0xfffffffe
	.align		4
        /*0010*/ 	.word	0x00000000
	.align		4
        /*0014*/ 	.word	0xfffffffd
	.align		4
        /*0018*/ 	.word	0x00000000
	.align		4
        /*001c*/ 	.word	0xfffffffc


//--------------------- .nv.constant4             --------------------------
	.section	.nv.constant4,"a",@progbits
	.align	8
	.align		8
.nv.constant4:
        /*0000*/ 	.dword	precalc_xorwow_matrix
	.align		8
        /*0008*/ 	.dword	precalc_xorwow_offset_matrix
	.align		8
        /*0010*/ 	.dword	mrg32k3aM1
	.align		8
        /*0018*/ 	.dword	mrg32k3aM2
	.align		8
        /*0020*/ 	.dword	mrg32k3aM1SubSeq
	.align		8
        /*0028*/ 	.dword	mrg32k3aM2SubSeq
	.align		8
        /*0030*/ 	.dword	mrg32k3aM1Seq
	.align		8
        /*0038*/ 	.dword	mrg32k3aM2Seq


//--------------------- .nv.constant3             --------------------------
	.section	.nv.constant3,"a",@progbits
	.align	8
.nv.constant3:
	.type		__cr_lgamma_table,@object
	.size		__cr_lgamma_table,(.L_8 - __cr_lgamma_table)
__cr_lgamma_table:
        /*0000*/ 	.byte	0x00, 0x00, 0x00, 0x00, 0x00, 0x00, 0x00, 0x00, 0x00, 0x00, 0x00, 0x00, 0x00, 0x00, 0x00, 0x00
        /*0010*/ 	.byte	0xef, 0x39, 0xfa, 0xfe, 0x42, 0x2e, 0xe6, 0x3f, 0x02, 0x20, 0x2a, 0xfa, 0x0b, 0xab, 0xfc, 0x3f
        /*0020*/ 	.byte	0xf9, 0x2c, 0x92, 0x7c, 0xa7, 0x6c, 0x09, 0x40, 0xc9, 0x79, 0x44, 0x3c, 0x64, 0x26, 0x13, 0x40
        /*0030*/ 	.byte	0xca, 0x01, 0xcf, 0x3a, 0x27, 0x51, 0x1a, 0x40, 0x30, 0xcc, 0x2d, 0xf3, 0xe1, 0x0c, 0x21, 0x40
        /*0040*/ 	.byte	0x0d, 0xb7, 0xfc, 0x82, 0x8e, 0x35, 0x25, 0x40
.L_8:


//--------------------- .text._Z7do_firePjP17curandStateXORWOWPfS2_ --------------------------
	.section	.text._Z7do_firePjP17curandStateXORWOWPfS2_,"ax",@progbits
	.align	128
        .global         _Z7do_firePjP17curandStateXORWOWPfS2_
        .type           _Z7do_firePjP17curandStateXORWOWPfS2_,@function
        .size           _Z7do_firePjP17curandStateXORWOWPfS2_,(.L_x_27 - _Z7do_firePjP17curandStateXORWOWPfS2_)
        .other          _Z7do_firePjP17curandStateXORWOWPfS2_,@"STO_CUDA_ENTRY STV_DEFAULT"
_Z7do_firePjP17curandStateXORWOWPfS2_:
.text._Z7do_firePjP17curandStateXORWOWPfS2_:
[----:B------:R-:W-:Y:S01]  /*0000*/  LDC R1, c[0x0][0x37c] ;  /* 0x0000df00ff017b82 */ /* 0x000fe20000000800 */
[----:B------:R-:W0:Y:S07]  /*0010*/  S2R R0, SR_TID.X ;  /* 0x0000000000007919 */ /* 0x000e2e0000002100 */
[----:B------:R-:W1:Y:S01]  /*0020*/  S2UR UR4, SR_CTAID.X ;  /* 0x00000000000479c3 */ /* 0x000e620000002500 */
[----:B------:R-:W2:Y:S07]  /*0030*/  LDCU.64 UR6, c[0x0][0x358] ;  /* 0x00006b00ff0677ac */ /* 0x000eae0008000a00 */
[----:B------:R-:W1:Y:S08]  /*0040*/  LDC R3, c[0x0][0x360] ;  /* 0x0000d800ff037b82 */ /* 0x000e700000000800 */
[----:B------:R-:W3:Y:S08]  /*0050*/  LDC.64 R8, c[0x0][0x388] ;  /* 0x0000e200ff087b82 */ /* 0x000ef00000000a00 */
[----:B------:R-:W4:Y:S01]  /*0060*/  LDC.64 R6, c[0x0][0x398] ;  /* 0x0000e600ff067b82 */ /* 0x000f220000000a00 */
[----:B-1----:R-:W-:-:S04]  /*0070*/  IMAD R11, R3, UR4, RZ ;  /* 0x00000004030b7c24 */ /* 0x002fc8000f8e02ff */
[----:B0-----:R-:W-:-:S04]  /*0080*/  IMAD.IADD R2, R11, 0x1, R0 ;  /* 0x000000010b027824 */ /* 0x001fc800078e0200 */
[----:B---3--:R-:W-:-:S05]  /*0090*/  IMAD.WIDE R8, R2, 0x30, R8 ;  /* 0x0000003002087825 */ /* 0x008fca00078e0208 */
[----:B--2---:R-:W2:Y:S04]  /*00a0*/  LDG.E.64 R14, desc[UR6][R8.64] ;  /* 0x00000006080e7981 */ /* 0x004ea8000c1e1b00 */
[----:B------:R-:W3:Y:S04]  /*00b0*/  LDG.E.64 R4, desc[UR6][R8.64+0x10] ;  /* 0x0000100608047981 */ /* 0x000ee8000c1e1b00 */
[----:B------:R-:W5:Y:S01]  /*00c0*/  LDG.E.64 R12, desc[UR6][R8.64+0x8] ;  /* 0x00000806080c7981 */ /* 0x000f62000c1e1b00 */
[----:B------:R-:W-:Y:S01]  /*00d0*/  UISETP.GE.U32.AND UP0, UPT, UR4, 0x257, UPT ;  /* 0x000002570400788c */ /* 0x000fe2000bf06070 */
[----:B----4-:R-:W-:Y:S01]  /*00e0*/  IMAD.WIDE R6, R2, 0x4, R6 ;  /* 0x0000000402067825 */ /* 0x010fe200078e0206 */
[----:B--2---:R-:W-:-:S03]  /*00f0*/  SHF.R.U32.HI R10, RZ, 0x2, R15 ;  /* 0x00000002ff0a7819 */ /* 0x004fc6000001160f */
[----:B------:R-:W-:Y:S01]  /*0100*/  VIADD R14, R14, 0x587c5 ;  /* 0x000587c50e0e7836 */ /* 0x000fe20000000000 */
[----:B------:R-:W-:Y:S01]  /*0110*/  LOP3.LUT R10, R10, R15, RZ, 0x3c, !PT ;  /* 0x0000000f0a0a7212 */ /* 0x000fe200078e3cff */
[----:B---3--:R-:W-:Y:S02]  /*0120*/  IMAD.SHL.U32 R16, R5, 0x10, RZ ;  /* 0x0000001005107824 */ /* 0x008fe400078e00ff */
[----:B------:R-:W-:Y:S02]  /*0130*/  IMAD.MOV.U32 R17, RZ, RZ, R4 ;  /* 0x000000ffff117224 */ /* 0x000fe400078e0004 */
[----:B------:R-:W-:-:S05]  /*0140*/  IMAD.SHL.U32 R15, R10, 0x2, RZ ;  /* 0x000000020a0f7824 */ /* 0x000fca00078e00ff */
[----:B------:R-:W-:Y:S02]  /*0150*/  LOP3.LUT R15, R5, R16, R15, 0x96, !PT ;  /* 0x00000010050f7212 */ /* 0x000fe400078e960f */
[----:B-----5:R-:W-:Y:S02]  /*0160*/  MOV R16, R13 ;  /* 0x0000000d00107202 */ /* 0x020fe40000000f00 */
[----:B------:R-:W-:Y:S01]  /*0170*/  LOP3.LUT R13, R15, R10, RZ, 0x3c, !PT ;  /* 0x0000000a0f0d7212 */ /* 0x000fe200078e3cff */
[----:B------:R-:W-:Y:S01]  /*0180*/  IMAD.MOV.U32 R15, RZ, RZ, R12 ;  /* 0x000000ffff0f7224 */ /* 0x000fe200078e000c */
[----:B------:R-:W-:Y:S01]  /*0190*/  MOV R12, R5 ;  /* 0x00000005000c7202 */ /* 0x000fe20000000f00 */
[----:B------:R0:W-:Y:S02]  /*01a0*/  STG.E.64 desc[UR6][R8.64+0x8], R16 ;  /* 0x0000081008007986 */ /* 0x0001e4000c101b06 */
[----:B------:R-:W-:Y:S02]  /*01b0*/  IMAD.IADD R4, R13, 0x1, R14 ;  /* 0x000000010d047824 */ /* 0x000fe400078e020e */
[----:B------:R0:W-:Y:S04]  /*01c0*/  STG.E.64 desc[UR6][R8.64], R14 ;  /* 0x0000000e08007986 */ /* 0x0001e8000c101b06 */
[----:B------:R0:W-:Y:S01]  /*01d0*/  STG.E.64 desc[UR6][R8.64+0x10], R12 ;  /* 0x0000100c08007986 */ /* 0x0001e2000c101b06 */
[----:B------:R-:W-:Y:S05]  /*01e0*/  BRA.U !UP0, `(.L_x_0) ;  /* 0x00000001081c7547 */ /* 0x000fea000b800000 */
[----:B------:R-:W-:Y:S01]  /*01f0*/  I2FP.F32.U32 R4, R4 ;  /* 0x0000000400047245 */ /* 0x000fe20000201000 */
[----:B------:R-:W-:-:S04]  /*0200*/  IMAD.MOV.U32 R5, RZ, RZ, 0x2f800000 ;  /* 0x2f800000ff057424 */ /* 0x000fc800078e00ff */
[----:B------:R-:W-:-:S04]  /*0210*/  FFMA R4, R4, R5, 1.1641532182693481445e-10 ;  /* 0x2f00000004047423 */ /* 0x000fc80000000005 */
[----:B------:R-:W-:-:S06]  /*0220*/  FMUL R4, R4, 256 ;  /* 0x4380000004047820 */ /* 0x000fcc0000400000 */
[----:B------:R-:W1:Y:S08]  /*0230*/  F2I.TRUNC.NTZ R4, R4 ;  /* 0x0000000400047305 */ /* 0x000e70000020f100 */
[----:B-1----:R-:W1:Y:S02]  /*0240*/  I2F.U8 R5, R4 ;  /* 0x0000000400057306 */ /* 0x002e640000001000 */
[----:B-1----:R1:W-:Y:S02]  /*0250*/  STG.E desc[UR6][R6.64], R5 ;  /* 0x0000000506007986 */ /* 0x0023e4000c101906 */
.L_x_0:
[----:B------:R-:W-:Y:S06]  /*0260*/  BAR.SYNC.DEFER_BLOCKING 0x0 ;  /* 0x0000000000007b1d */ /* 0x000fec0000010000 */
[----:B------:R-:W-:Y:S05]  /*0270*/  BRA.U !UP0, `(.L_x_1) ;  /* 0x0000000108087547 */ /* 0x000fea000b800000 */
[----:B-1----:R1:W5:Y:S01]  /*0280*/  LDG.E R6, desc[UR6][R6.64] ;  /* 0x0000000606067981 */ /* 0x002362000c1e1900 */
[----:B------:R-:W-:Y:S05]  /*0290*/  BRA `(.L_x_2) ;  /* 0x0000000000787947 */ /* 0x000fea0003800000 */
.L_x_1:
[----:B-1----:R-:W1:Y:S01]  /*02a0*/  LDC.64 R4, c[0x0][0x390] ;  /* 0x0000e400ff047b82 */ /* 0x002e620000000a00 */
[----:B------:R-:W-:Y:S01]  /*02b0*/  ISETP.NE.AND P0, PT, R0, RZ, PT ;  /* 0x000000ff0000720c */ /* 0x000fe20003f05270 */
[----:B------:R-:W-:Y:S01]  /*02c0*/  IMAD.IADD R7, R2, 0x1, R3 ;  /* 0x0000000102077824 */ /* 0x000fe200078e0203 */
[----:B------:R-:W-:-:S11]  /*02d0*/  ISETP.GT.U32.AND P1, PT, R0, 0x31e, PT ;  /* 0x0000031e0000780c */ /* 0x000fd60003f24070 */
[----:B------:R-:W-:-:S04]  /*02e0*/  @P0 IADD3 R11, PT, PT, R0, R11, R3 ;  /* 0x0000000b000b0210 */ /* 0x000fc80007ffe003 */
[----:B------:R-:W-:Y:S01]  /*02f0*/  @P0 IADD3 R11, PT, PT, R11, -0x1, RZ ;  /* 0xffffffff0b0b0810 */ /* 0x000fe20007ffe0ff */
[----:B-1----:R-:W-:-:S04]  /*0300*/  IMAD.WIDE.U32 R6, R7, 0x4, R4 ;  /* 0x0000000407067825 */ /* 0x002fc800078e0004 */
[----:B------:R-:W-:Y:S01]  /*0310*/  @P0 IMAD.WIDE.U32 R4, R11, 0x4, R4 ;  /* 0x000000040b040825 */ /* 0x000fe200078e0004 */
[----:B------:R-:W2:Y:S04]  /*0320*/  LDG.E R3, desc[UR6][R6.64] ;  /* 0x0000000606037981 */ /* 0x000ea8000c1e1900 */
[----:B------:R-:W2:Y:S04]  /*0330*/  @P0 LDG.E R0, desc[UR6][R4.64] ;  /* 0x0000000604000981 */ /* 0x000ea8000c1e1900 */
[----:B0-----:R-:W3:Y:S01]  /*0340*/  @!P1 LDG.E R8, desc[UR6][R6.64+0x4] ;  /* 0x0000040606089981 */ /* 0x001ee2000c1e1900 */
[----:B------:R-:W-:Y:S01]  /*0350*/  IMAD.MOV.U32 R10, RZ, RZ, 0x3eaaaaab ;  /* 0x3eaaaaabff0a7424 */ /* 0x000fe200078e00ff */
[----:B------:R-:W-:Y:S01]  /*0360*/  BSSY.RECONVERGENT B1, `(.L_x_3) ;  /* 0x000000d000017945 */ /* 0x000fe20003800200 */
[----:B------:R-:W-:-:S04]  /*0370*/  IMAD.MOV.U32 R9, RZ, RZ, 0x40400000 ;  /* 0x40400000ff097424 */ /* 0x000fc800078e00ff */
[----:B------:R-:W-:-:S04]  /*0380*/  FFMA R9, R10, -R9, 1 ;  /* 0x3f8000000a097423 */ /* 0x000fc80000000809 */
[----:B------:R-:W-:Y:S01]  /*0390*/  FFMA R9, R9, R10, 0.3333333432674407959 ;  /* 0x3eaaaaab09097423 */ /* 0x000fe2000000000a */
[----:B--2---:R-:W-:-:S04]  /*03a0*/  FADD R3, R0, R3 ;  /* 0x0000000300037221 */ /* 0x004fc80000000000 */
[----:B---3--:R-:W-:-:S04]  /*03b0*/  FADD R0, R8, R3 ;  /* 0x0000000308007221 */ /* 0x008fc80000000000 */
[----:B------:R-:W0:Y:S01]  /*03c0*/  FCHK P0, R0, 3 ;  /* 0x4040000000007902 */ /* 0x000e220000000000 */
[----:B------:R-:W-:-:S04]  /*03d0*/  FFMA R3, R0, R9, RZ ;  /* 0x0000000900037223 */ /* 0x000fc800000000ff */
[----:B------:R-:W-:-:S04]  /*03e0*/  FFMA R8, R3, -3, R0 ;  /* 0xc040000003087823 */ /* 0x000fc80000000000 */
[----:B------:R-:W-:Y:S01]  /*03f0*/  FFMA R3, R9, R8, R3 ;  /* 0x0000000809037223 */ /* 0x000fe20000000003 */
[----:B0-----:R-:W-:Y:S06]  /*0400*/  @!P0 BRA `(.L_x_4) ;  /* 0x0000000000088947 */ /* 0x001fec0003800000 */
[----:B------:R-:W-:-:S07]  /*0410*/  MOV R4, 0x430 ;  /* 0x0000043000047802 */ /* 0x000fce0000000f00 */
[----:B------:R-:W-:Y:S05]  /*0420*/  CALL.REL.NOINC `($__internal_0_$__cuda_sm3x_div_rn_noftz_f32_slowpath) ;  /* 0x0000000000307944 */ /* 0x000fea0003c00000 */
.L_x_4:
[----:B------:R-:W-:Y:S05]  /*0430*/  BSYNC.RECONVERGENT B1 ;  /* 0x0000000000017941 */ /* 0x000fea0003800200 */
.L_x_3:
[----:B------:R-:W0:Y:S01]  /*0440*/  LDC.64 R4, c[0x0][0x398] ;  /* 0x0000e600ff047b82 */ /* 0x000e220000000a00 */
[----:B------:R-:W-:Y:S02]  /*0450*/  IMAD.MOV.U32 R6, RZ, RZ, R3 ;  /* 0x000000ffff067224 */ /* 0x000fe400078e0003 */
[----:B0-----:R-:W-:-:S05]  /*0460*/  IMAD.WIDE.U32 R4, R2, 0x4, R4 ;  /* 0x0000000402047825 */ /* 0x001fca00078e0004 */
[----:B------:R2:W-:Y:S02]  /*0470*/  STG.E desc[UR6][R4.64], R3 ;  /* 0x0000000304007986 */ /* 0x0005e4000c101906 */
.L_x_2:
[----:B--2---:R-:W2:Y:S01]  /*0480*/  LDC.64 R4, c[0x0][0x380] ;  /* 0x0000e000ff047b82 */ /* 0x004ea20000000a00 */
[----:B-----5:R-:W3:Y:S02]  /*0490*/  F2I.TRUNC.NTZ R6, R6 ;  /* 0x0000000600067305 */ /* 0x020ee4000020f100 */
[----:B---3--:R-:W-:Y:S01]  /*04a0*/  SHF.L.U32 R0, R6, 0x10, RZ ;  /* 0x0000001006007819 */ /* 0x008fe200000006ff */
[----:B--2---:R-:W-:-:S03]  /*04b0*/  IMAD.WIDE R2, R2, 0x4, R4 ;  /* 0x0000000402027825 */ /* 0x004fc600078e0204 */
[----:B------:R-:W-:-:S05]  /*04c0*/  LOP3.LUT R5, R0, 0xff0000, RZ, 0xc0, !PT ;  /* 0x00ff000000057812 */ /* 0x000fca00078ec0ff */
[----:B------:R-:W-:Y:S01]  /*04d0*/  STG.E desc[UR6][R2.64], R5 ;  /* 0x0000000502007986 */ /* 0x000fe2000c101906 */
[----:B------:R-:W-:Y:S05]  /*04e0*/  EXIT ;  /* 0x000000000000794d */ /* 0x000fea0003800000 */
        .weak           $__internal_0_$__cuda_sm3x_div_rn_noftz_f32_slowpath
        .type           $__internal_0_$__cuda_sm3x_div_rn_noftz_f32_slowpath,@function
        .size           $__internal_0_$__cuda_sm3x_div_rn_noftz_f32_slowpath,(.L_x_27 - $__internal_0_$__cuda_sm3x_div_rn_noftz_f32_slowpath)
$__internal_0_$__cuda_sm3x_div_rn_noftz_f32_slowpath:
[--C-:B------:R-:W-:Y:S01]  /*04f0*/  SHF.R.U32.HI R3, RZ, 0x17, R0.reuse ;  /* 0x00000017ff037819 */ /* 0x100fe20000011600 */
[----:B------:R-:W-:Y:S04]  /*0500*/  BSSY.RECONVERGENT B0, `(.L_x_5) ;  /* 0x000005c000007945 */ /* 0x000fe80003800200 */
[----:B------:R-:W-:Y:S01]  /*0510*/  BSSY.RELIABLE B2, `(.L_x_6) ;  /* 0x000001a000027945 */ /* 0x000fe20003800100 */
[----:B------:R-:W-:Y:S01]  /*0520*/  IMAD.MOV.U32 R5, RZ, RZ, R0 ;  /* 0x000000ffff057224 */ /* 0x000fe200078e0000 */
[----:B------:R-:W-:-:S05]  /*0530*/  LOP3.LUT R3, R3, 0xff, RZ, 0xc0, !PT ;  /* 0x000000ff03037812 */ /* 0x000fca00078ec0ff */
[----:B------:R-:W-:-:S05]  /*0540*/  VIADD R7, R3, 0xffffffff ;  /* 0xffffffff03077836 */ /* 0x000fca0000000000 */
[----:B------:R-:W-:-:S13]  /*0550*/  ISETP.GT.U32.OR P0, PT, R7, 0xfd, !PT ;  /* 0x000000fd0700780c */ /* 0x000fda0007f04470 */
[----:B------:R-:W-:Y:S01]  /*0560*/  @!P0 IMAD.MOV.U32 R6, RZ, RZ, RZ ;  /* 0x000000ffff068224 */ /* 0x000fe200078e00ff */
[----:B------:R-:W-:Y:S06]  /*0570*/  @!P0 BRA `(.L_x_7) ;  /* 0x00000000004c8947 */ /* 0x000fec0003800000 */
[----:B------:R-:W-:-:S13]  /*0580*/  FSETP.GTU.FTZ.AND P0, PT, |R0|, +INF , PT ;  /* 0x7f8000000000780b */ /* 0x000fda0003f1c200 */
[----:B------:R-:W-:Y:S05]  /*0590*/  @P0 BREAK.RELIABLE B2 ;  /* 0x0000000000020942 */ /* 0x000fea0003800100 */
[----:B------:R-:W-:Y:S05]  /*05a0*/  @P0 BRA `(.L_x_8) ;  /* 0x0000000400400947 */ /* 0x000fea0003800000 */
[----:B------:R-:W-:-:S05]  /*05b0*/  HFMA2 R6, -RZ, RZ, 2.125, 0 ;  /* 0x40400000ff067431 */ /* 0x000fca00000001ff */
[----:B------:R-:W-:-:S13]  /*05c0*/  LOP3.LUT P0, RZ, R6, 0x7fffffff, R5, 0xc8, !PT ;  /* 0x7fffffff06ff7812 */ /* 0x000fda000780c805 */
[----:B------:R-:W-:Y:S05]  /*05d0*/  @!P0 BREAK.RELIABLE B2 ;  /* 0x0000000000028942 */ /* 0x000fea0003800100 */
[----:B------:R-:W-:Y:S05]  /*05e0*/  @!P0 BRA `(.L_x_9) ;  /* 0x0000000400288947 */ /* 0x000fea0003800000 */
[----:B------:R-:W-:-:S13]  /*05f0*/  LOP3.LUT P0, RZ, R5, 0x7fffffff, RZ, 0xc0, !PT ;  /* 0x7fffffff05ff7812 */ /* 0x000fda000780c0ff */
[----:B------:R-:W-:Y:S05]  /*0600*/  @!P0 BREAK.RELIABLE B2 ;  /* 0x0000000000028942 */ /* 0x000fea0003800100 */
[----:B------:R-:W-:Y:S05]  /*0610*/  @!P0 BRA `(.L_x_10) ;  /* 0x0000000400148947 */ /* 0x000fea0003800000 */
[----:B------:R-:W-:Y:S02]  /*0620*/  FSETP.NEU.FTZ.AND P0, PT, |R0|, +INF , PT ;  /* 0x7f8000000000780b */ /* 0x000fe40003f1d200 */
[----:B------:R-:W-:-:S04]  /*0630*/  LOP3.LUT P1, RZ, R6, 0x7fffffff, RZ, 0xc0, !PT ;  /* 0x7fffffff06ff7812 */ /* 0x000fc8000782c0ff */
[----:B------:R-:W-:-:S13]  /*0640*/  PLOP3.LUT P0, PT, P0, P1, PT, 0x2f, 0xf2 ;  /* 0x0000000000f2781c */ /* 0x000fda0000702577 */
[----:B------:R-:W-:Y:S05]  /*0650*/  @P0 BREAK.RELIABLE B2 ;  /* 0x0000000000020942 */ /* 0x000fea0003800100 */
[----:B------:R-:W-:Y:S05]  /*0660*/  @P0 BRA `(.L_x_11) ;  /* 0x0000000000f40947 */ /* 0x000fea0003800000 */
[----:B------:R-:W-:-:S13]  /*0670*/  ISETP.GE.AND P0, PT, R7, RZ, PT ;  /* 0x000000ff0700720c */ /* 0x000fda0003f06270 */
[----:B------:R-:W-:Y:S02]  /*0680*/  @P0 IMAD.MOV.U32 R6, RZ, RZ, RZ ;  /* 0x000000ffff060224 */ /* 0x000fe400078e00ff */
[----:B------:R-:W-:Y:S01]  /*0690*/  @!P0 FFMA R5, R0, 1.84467440737095516160e+19, RZ ;  /* 0x5f80000000058823 */ /* 0x000fe200000000ff */
[----:B------:R-:W-:-:S07]  /*06a0*/  @!P0 IMAD.MOV.U32 R6, RZ, RZ, -0x40 ;  /* 0xffffffc0ff068424 */ /* 0x000fce00078e00ff */
.L_x_7:
[----:B------:R-:W-:Y:S05]  /*06b0*/  BSYNC.RELIABLE B2 ;  /* 0x0000000000027941 */ /* 0x000fea0003800100 */
.L_x_6:
[----:B------:R-:W-:Y:S01]  /*06c0*/  UMOV UR4, 0x40400000 ;  /* 0x4040000000047882 */ /* 0x000fe20000000000 */
[----:B------:R-:W-:Y:S01]  /*06d0*/  VIADD R3, R3, 0xffffff81 ;  /* 0xffffff8103037836 */ /* 0x000fe20000000000 */
[----:B------:R-:W-:Y:S01]  /*06e0*/  UIADD3 UR4, UPT, UPT, UR4, -0x800000, URZ ;  /* 0xff80000004047890 */ /* 0x000fe2000fffe0ff */
[----:B------:R-:W-:Y:S02]  /*06f0*/  BSSY.RECONVERGENT B2, `(.L_x_12) ;  /* 0x0000033000027945 */ /* 0x000fe40003800200 */
[----:B------:R-:W-:Y:S01]  /*0700*/  IMAD R0, R3, -0x800000, R5 ;  /* 0xff80000003007824 */ /* 0x000fe200078e0205 */
[----:B------:R-:W-:Y:S02]  /*0710*/  IADD3 R6, PT, PT, R6, -0x1, R3 ;  /* 0xffffffff06067810 */ /* 0x000fe40007ffe003 */
[----:B------:R-:W-:-:S03]  /*0720*/  FADD.FTZ R9, -RZ, -UR4 ;  /* 0x80000004ff097e21 */ /* 0x000fc60008010100 */
[----:B------:R-:W0:Y:S02]  /*0730*/  MUFU.RCP R7, UR4 ;  /* 0x0000000400077d08 */ /* 0x000e240008001000 */
[----:B0-----:R-:W-:-:S04]  /*0740*/  FFMA R8, R7, R9, 1 ;  /* 0x3f80000007087423 */ /* 0x001fc80000000009 */
[----:B------:R-:W-:-:S04]  /*0750*/  FFMA R7, R7, R8, R7 ;  /* 0x0000000807077223 */ /* 0x000fc80000000007 */
[----:B------:R-:W-:-:S04]  /*0760*/  FFMA R8, R0, R7, RZ ;  /* 0x0000000700087223 */ /* 0x000fc800000000ff */
[----:B------:R-:W-:-:S04]  /*0770*/  FFMA R5, R9, R8, R0 ;  /* 0x0000000809057223 */ /* 0x000fc80000000000 */
[----:B------:R-:W-:-:S04]  /*0780*/  FFMA R8, R7, R5, R8 ;  /* 0x0000000507087223 */ /* 0x000fc80000000008 */
[----:B------:R-:W-:-:S04]  /*0790*/  FFMA R9, R9, R8, R0 ;  /* 0x0000000809097223 */ /* 0x000fc80000000000 */
[----:B------:R-:W-:-:S05]  /*07a0*/  FFMA R5, R7, R9, R8 ;  /* 0x0000000907057223 */ /* 0x000fca0000000008 */
[----:B------:R-:W-:-:S04]  /*07b0*/  SHF.R.U32.HI R0, RZ, 0x17, R5 ;  /* 0x00000017ff007819 */ /* 0x000fc80000011605 */
[----:B------:R-:W-:-:S04]  /*07c0*/  LOP3.LUT R0, R0, 0xff, RZ, 0xc0, !PT ;  /* 0x000000ff00007812 */ /* 0x000fc800078ec0ff */
[----:B------:R-:W-:-:S05]  /*07d0*/  IADD3 R10, PT, PT, R0, R6, RZ ;  /* 0x00000006000a7210 */ /* 0x000fca0007ffe0ff */
[----:B------:R-:W-:-:S05]  /*07e0*/  VIADD R0, R10, 0xffffffff ;  /* 0xffffffff0a007836 */ /* 0x000fca0000000000 */
[----:B------:R-:W-:-:S13]  /*07f0*/  ISETP.GE.U32.AND P0, PT, R0, 0xfe, PT ;  /* 0x000000fe0000780c */ /* 0x000fda0003f06070 */
[----:B------:R-:W-:Y:S05]  /*0800*/  @!P0 BRA `(.L_x_13) ;  /* 0x0000000000808947 */ /* 0x000fea0003800000 */
[----:B------:R-:W-:-:S13]  /*0810*/  ISETP.GT.AND P0, PT, R10, 0xfe, PT ;  /* 0x000000fe0a00780c */ /* 0x000fda0003f04270 */
[----:B------:R-:W-:Y:S05]  /*0820*/  @P0 BRA `(.L_x_14) ;  /* 0x00000000006c0947 */ /* 0x000fea0003800000 */
[----:B------:R-:W-:-:S13]  /*0830*/  ISETP.GE.AND P0, PT, R10, 0x1, PT ;  /* 0x000000010a00780c */ /* 0x000fda0003f06270 */
[----:B------:R-:W-:Y:S05]  /*0840*/  @P0 BRA `(.L_x_15) ;  /* 0x0000000000740947 */ /* 0x000fea0003800000 */
[----:B------:R-:W-:Y:S02]  /*0850*/  ISETP.GE.AND P0, PT, R10, -0x18, PT ;  /* 0xffffffe80a00780c */ /* 0x000fe40003f06270 */
[----:B------:R-:W-:-:S11]  /*0860*/  LOP3.LUT R5, R5, 0x80000000, RZ, 0xc0, !PT ;  /* 0x8000000005057812 */ /* 0x000fd600078ec0ff */
[----:B------:R-:W-:Y:S05]  /*0870*/  @!P0 BRA `(.L_x_15) ;  /* 0x0000000000688947 */ /* 0x000fea0003800000 */
[CCC-:B------:R-:W-:Y:S01]  /*0880*/  FFMA.RZ R0, R7.reuse, R9.reuse, R8.reuse ;  /* 0x0000000907007223 */ /* 0x1c0fe2000000c008 */
[C---:B------:R-:W-:Y:S01]  /*0890*/  VIADD R6, R10.reuse, 0x20 ;  /* 0x000000200a067836 */ /* 0x040fe20000000000 */
[C---:B------:R-:W-:Y:S02]  /*08a0*/  ISETP.NE.AND P2, PT, R10.reuse, RZ, PT ;  /* 0x000000ff0a00720c */ /* 0x040fe40003f45270 */
[----:B------:R-:W-:Y:S02]  /*08b0*/  ISETP.NE.AND P1, PT, R10, RZ, PT ;  /* 0x000000ff0a00720c */ /* 0x000fe40003f25270 */
[----:B------:R-:W-:Y:S01]  /*08c0*/  LOP3.LUT R3, R0, 0x7fffff, RZ, 0xc0, !PT ;  /* 0x007fffff00037812 */ /* 0x000fe200078ec0ff */
[CCC-:B------:R-:W-:Y:S01]  /*08d0*/  FFMA.RP R0, R7.reuse, R9.reuse, R8.reuse ;  /* 0x0000000907007223 */ /* 0x1c0fe20000008008 */
[----:B------:R-:W-:Y:S01]  /*08e0*/  FFMA.RM R7, R7, R9, R8 ;  /* 0x0000000907077223 */ /* 0x000fe20000004008 */
[----:B------:R-:W-:Y:S02]  /*08f0*/  IADD3 R8, PT, PT, -R10, RZ, RZ ;  /* 0x000000ff0a087210 */ /* 0x000fe40007ffe1ff */
[----:B------:R-:W-:-:S02]  /*0900*/  LOP3.LUT R3, R3, 0x800000, RZ, 0xfc, !PT ;  /* 0x0080000003037812 */ /* 0x000fc400078efcff */
[----:B------:R-:W-:Y:S02]  /*0910*/  FSETP.NEU.FTZ.AND P0, PT, R0, R7, PT ;  /* 0x000000070000720b */ /* 0x000fe40003f1d000 */
[----:B------:R-:W-:Y:S02]  /*0920*/  SHF.L.U32 R6, R3, R6, RZ ;  /* 0x0000000603067219 */ /* 0x000fe400000006ff */
[----:B------:R-:W-:Y:S02]  /*0930*/  SEL R0, R8, RZ, P2 ;  /* 0x000000ff08007207 */ /* 0x000fe40001000000 */
[----:B------:R-:W-:Y:S02]  /*0940*/  ISETP.NE.AND P1, PT, R6, RZ, P1 ;  /* 0x000000ff0600720c */ /* 0x000fe40000f25270 */
[----:B------:R-:W-:Y:S02]  /*0950*/  SHF.R.U32.HI R0, RZ, R0, R3 ;  /* 0x00000000ff007219 */ /* 0x000fe40000011603 */
[----:B------:R-:W-:-:S02]  /*0960*/  PLOP3.LUT P0, PT, P0, P1, PT, 0xf8, 0x8f ;  /* 0x00000000008f781c */ /* 0x000fc40000703f70 */
[----:B------:R-:W-:Y:S02]  /*0970*/  SHF.R.U32.HI R6, RZ, 0x1, R0 ;  /* 0x00000001ff067819 */ /* 0x000fe40000011600 */
[----:B------:R-:W-:-:S04]  /*0980*/  SEL R3, RZ, 0x1, !P0 ;  /* 0x00000001ff037807 */ /* 0x000fc80004000000 */
[----:B------:R-:W-:-:S04]  /*0990*/  LOP3.LUT R3, R3, 0x1, R6, 0xf8, !PT ;  /* 0x0000000103037812 */ /* 0x000fc800078ef806 */
[----:B------:R-:W-:-:S05]  /*09a0*/  LOP3.LUT R3, R3, R0, RZ, 0xc0, !PT ;  /* 0x0000000003037212 */ /* 0x000fca00078ec0ff */
[----:B------:R-:W-:-:S05]  /*09b0*/  IMAD.IADD R6, R6, 0x1, R3 ;  /* 0x0000000106067824 */ /* 0x000fca00078e0203 */
[----:B------:R-:W-:Y:S01]  /*09c0*/  LOP3.LUT R5, R6, R5, RZ, 0xfc, !PT ;  /* 0x0000000506057212 */ /* 0x000fe200078efcff */
[----:B------:R-:W-:Y:S06]  /*09d0*/  BRA `(.L_x_15) ;  /* 0x0000000000107947 */ /* 0x000fec0003800000 */
.L_x_14:
[----:B------:R-:W-:-:S04]  /*09e0*/  LOP3.LUT R5, R5, 0x80000000, RZ, 0xc0, !PT ;  /* 0x8000000005057812 */ /* 0x000fc800078ec0ff */
[----:B------:R-:W-:Y:S01]  /*09f0*/  LOP3.LUT R5, R5, 0x7f800000, RZ, 0xfc, !PT ;  /* 0x7f80000005057812 */ /* 0x000fe200078efcff */
[----:B------:R-:W-:Y:S06]  /*0a00*/  BRA `(.L_x_15) ;  /* 0x0000000000047947 */ /* 0x000fec0003800000 */
.L_x_13:
[----:B------:R-:W-:-:S07]  /*0a10*/  IMAD R5, R6, 0x800000, R5 ;  /* 0x0080000006057824 */ /* 0x000fce00078e0205 */
.L_x_15:
[----:B------:R-:W-:Y:S05]  /*0a20*/  BSYNC.RECONVERGENT B2 ;  /* 0x0000000000027941 */ /* 0x000fea0003800200 */
.L_x_12:
[----:B------:R-:W-:Y:S05]  /*0a30*/  BRA `(.L_x_16) ;  /* 0x0000000000207947 */ /* 0x000fea0003800000 */
.L_x_11:
[----:B------:R-:W-:-:S04]  /*0a40*/  LOP3.LUT R5, R6, 0x80000000, R5, 0x48, !PT ;  /* 0x8000000006057812 */ /* 0x000fc800078e4805 */
[----:B------:R-:W-:Y:S01]  /*0a50*/  LOP3.LUT R5, R5, 0x7f800000, RZ, 0xfc, !PT ;  /* 0x7f80000005057812 */ /* 0x000fe200078efcff */
[----:B------:R-:W-:Y:S06]  /*0a60*/  BRA `(.L_x_16) ;  /* 0x0000000000147947 */ /* 0x000fec0003800000 */
.L_x_10:
[----:B------:R-:W-:Y:S01]  /*0a70*/  LOP3.LUT R5, R6, 0x80000000, R5, 0x48, !PT ;  /* 0x8000000006057812 */ /* 0x000fe200078e4805 */
[----:B------:R-:W-:Y:S06]  /*0a80*/  BRA `(.L_x_16) ;  /* 0x00000000000c7947 */ /* 0x000fec0003800000 */
.L_x_9:
[----:B------:R-:W0:Y:S01]  /*0a90*/  MUFU.RSQ R5, -QNAN ;  /* 0xffc0000000057908 */ /* 0x000e220000001400 */
[----:B------:R-:W-:Y:S05]  /*0aa0*/  BRA `(.L_x_16) ;  /* 0x0000000000047947 */ /* 0x000fea0003800000 */
.L_x_8:
[----:B------:R-:W-:-:S07]  /*0ab0*/  FADD.FTZ R5, R0, 3 ;  /* 0x4040000000057421 */ /* 0x000fce0000010000 */
.L_x_16:
[----:B------:R-:W-:Y:S05]  /*0ac0*/  BSYNC.RECONVERGENT B0 ;  /* 0x0000000000007941 */ /* 0x000fea0003800200 */
.L_x_5:
[----:B0-----:R-:W-:Y:S01]  /*0ad0*/  MOV R3, R5 ;  /* 0x0000000500037202 */ /* 0x001fe20000000f00 */
[----:B------:R-:W-:-:S04]  /*0ae0*/  IMAD.MOV.U32 R5, RZ, RZ, 0x0 ;  /* 0x00000000ff057424 */ /* 0x000fc800078e00ff */
[----:B------:R-:W-:Y:S05]  /*0af0*/  RET.REL.NODEC R4 `(_Z7do_firePjP17curandStateXORWOWPfS2_) ;  /* 0xfffffff404407950 */ /* 0x000fea0003c3ffff */
.L_x_17:
[----:B------:R-:W-:-:S00]  /*0b00*/  BRA `(.L_x_17) ;  /* 0xfffffffc00fc7947 */ /* 0x000fc0000383ffff */
[----:B------:R-:W-:-:S00]  /*0b10*/  NOP ;  /* 0x0000000000007918 */ /* 0x000fc00000000000 */
        /* <DEDUP_REMOVED lines=14> */
.L_x_27:


//--------------------- .text._Z12setup_kernelP17curandStateXORWOW --------------------------
	.section	.text._Z12setup_kernelP17curandStateXORWOW,"ax",@progbits
	.align	128
        .global         _Z12setup_kernelP17curandStateXORWOW
        .type           _Z12setup_kernelP17curandStateXORWOW,@function
        .size           _Z12setup_kernelP17curandStateXORWOW,(.L_x_29 - _Z12setup_kernelP17curandStateXORWOW)
        .other          _Z12setup_kernelP17curandStateXORWOW,@"STO_CUDA_ENTRY STV_DEFAULT"
_Z12setup_kernelP17curandStateXORWOW:
.text._Z12setup_kernelP17curandStateXORWOW:
[----:B------:R-:W-:Y:S01]  /*0000*/  LDC R1, c[0x0][0x37c] ;  /* 0x0000df00ff017b82 */ /* 0x000fe20000000800 */
[----:B------:R-:W0:Y:S07]  /*0010*/  S2R R11, SR_TID.X ;  /* 0x00000000000b7919 */ /* 0x000e2e0000002100 */
[----:B------:R-:W1:Y:S01]  /*0020*/  LDC.64 R2, c[0x0][0x380] ;  /* 0x0000e000ff027b82 */ /* 0x000e620000000a00 */
[----:B------:R-:W2:Y:S01]  /*0030*/  LDCU.64 UR4, c[0x0][0x358] ;  /* 0x00006b00ff0477ac */ /* 0x000ea20008000a00 */
[----:B------:R-:W-:Y:S01]  /*0040*/  IMAD.MOV.U32 R4, RZ, RZ, 0x3198c20f ;  /* 0x3198c20fff047424 */ /* 0x000fe200078e00ff */
[----:B------:R-:W0:Y:S01]  /*0050*/  S2R R0, SR_CTAID.X ;  /* 0x0000000000007919 */ /* 0x000e220000002500 */
[----:B------:R-:W-:Y:S01]  /*0060*/  IMAD.MOV.U32 R5, RZ, RZ, 0x5efdb30c ;  /* 0x5efdb30cff057424 */ /* 0x000fe200078e00ff */
[----:B------:R-:W-:Y:S01]  /*0070*/  BSSY.RECONVERGENT B0, `(.L_x_18) ;  /* 0x00000e3000007945 */ /* 0x000fe20003800200 */
[----:B------:R-:W-:-:S02]  /*0080*/  IMAD.MOV.U32 R6, RZ, RZ, 0x423bb012 ;  /* 0x423bb012ff067424 */ /* 0x000fc400078e00ff */
[----:B------:R-:W-:Y:S02]  /*0090*/  IMAD.MOV.U32 R7, RZ, RZ, -0x75bd8fc ;  /* 0xf8a42704ff077424 */ /* 0x000fe400078e00ff */
[----:B------:R-:W-:Y:S02]  /*00a0*/  IMAD.MOV.U32 R8, RZ, RZ, -0x23270784 ;  /* 0xdcd8f87cff087424 */ /* 0x000fe400078e00ff */
[----:B------:R-:W-:Y:S02]  /*00b0*/  IMAD.MOV.U32 R9, RZ, RZ, 0x57fa2510 ;  /* 0x57fa2510ff097424 */ /* 0x000fe400078e00ff */
[----:B0-----:R-:W-:-:S04]  /*00c0*/  IMAD R11, R0, 0x40, R11 ;  /* 0x00000040000b7824 */ /* 0x001fc800078e020b */
[C---:B-1----:R-:W-:Y:S01]  /*00d0*/  IMAD.WIDE R2, R11.reuse, 0x30, R2 ;  /* 0x000000300b027825 */ /* 0x042fe200078e0202 */
[----:B------:R-:W-:-:S04]  /*00e0*/  ISETP.NE.AND P0, PT, R11, RZ, PT ;  /* 0x000000ff0b00720c */ /* 0x000fc80003f05270 */
[----:B--2---:R0:W-:Y:S04]  /*00f0*/  STG.E.64 desc[UR4][R2.64], R4 ;  /* 0x0000000402007986 */ /* 0x0041e8000c101b04 */
[----:B------:R0:W-:Y:S04]  /*0100*/  STG.E.64 desc[UR4][R2.64+0x8], R6 ;  /* 0x0000080602007986 */ /* 0x0001e8000c101b04 */
[----:B------:R0:W-:Y:S01]  /*0110*/  STG.E.64 desc[UR4][R2.64+0x10], R8 ;  /* 0x0000100802007986 */ /* 0x0001e2000c101b04 */
[----:B------:R-:W-:Y:S05]  /*0120*/  @!P0 BRA `(.L_x_19) ;  /* 0x0000000c005c8947 */ /* 0x000fea0003800000 */
[----:B------:R-:W-:Y:S01]  /*0130*/  SHF.R.S32.HI R10, RZ, 0x1f, R11 ;  /* 0x0000001fff0a7819 */ /* 0x000fe2000001140b */
[----:B------:R-:W-:-:S07]  /*0140*/  IMAD.MOV.U32 R12, RZ, RZ, RZ ;  /* 0x000000ffff0c7224 */ /* 0x000fce00078e00ff */
.L_x_25:
[----:B0-----:R-:W-:Y:S01]  /*0150*/  LOP3.LUT R2, R11, 0x3, RZ, 0xc0, !PT ;  /* 0x000000030b027812 */ /* 0x001fe200078ec0ff */
[----:B------:R-:W-:Y:S03]  /*0160*/  BSSY.RECONVERGENT B1, `(.L_x_20) ;  /* 0x00000cd000017945 */ /* 0x000fe60003800200 */
[----:B------:R-:W-:-:S04]  /*0170*/  ISETP.NE.U32.AND P0, PT, R2, RZ, PT ;  /* 0x000000ff0200720c */ /* 0x000fc80003f05070 */
[----:B------:R-:W-:-:S13]  /*0180*/  ISETP.NE.AND.EX P0, PT, RZ, RZ, PT, P0 ;  /* 0x000000ffff00720c */ /* 0x000fda0003f05300 */
[----:B------:R-:W-:Y:S05]  /*0190*/  @!P0 BRA `(.L_x_21) ;  /* 0x0000000c00248947 */ /* 0x000fea0003800000 */
[----:B------:R-:W0:Y:S01]  /*01a0*/  LDC.64 R4, c[0x4][RZ] ;  /* 0x01000000ff047b82 */ /* 0x000e220000000a00 */
[----:B------:R-:W-:Y:S02]  /*01b0*/  IMAD.MOV.U32 R13, RZ, RZ, RZ ;  /* 0x000000ffff0d7224 */ /* 0x000fe400078e00ff */
[----:B0-----:R-:W-:-:S07]  /*01c0*/  IMAD.WIDE.U32 R4, R12, 0xc80, R4 ;  /* 0x00000c800c047825 */ /* 0x001fce00078e0004 */
.L_x_24:
[----:B0-----:R-:W-:Y:S01]  /*01d0*/  IMAD.MOV.U32 R14, RZ, RZ, RZ ;  /* 0x000000ffff0e7224 */ /* 0x001fe200078e00ff */
[----:B------:R-:W-:Y:S01]  /*01e0*/  CS2R R6, SRZ ;  /* 0x0000000000067805 */ /* 0x000fe2000001ff00 */
[----:B------:R-:W-:Y:S01]  /*01f0*/  IMAD.MOV.U32 R16, RZ, RZ, RZ ;  /* 0x000000ffff107224 */ /* 0x000fe200078e00ff */
[----:B------:R-:W-:-:S07]  /*0200*/  CS2R R2, SRZ ;  /* 0x0000000000027805 */ /* 0x000fce000001ff00 */
.L_x_23:
[----:B------:R-:W0:Y:S01]  /*0210*/  S2R R15, SR_TID.X ;  /* 0x00000000000f7919 */ /* 0x000e220000002100 */
[----:B------:R-:W1:Y:S01]  /*0220*/  LDC.64 R8, c[0x0][0x380] ;  /* 0x0000e000ff087b82 */ /* 0x000e620000000a00 */
[----:B0-----:R-:W-:-:S04]  /*0230*/  IMAD R17, R0, 0x40, R15 ;  /* 0x0000004000117824 */ /* 0x001fc800078e020f */
[----:B-1----:R-:W-:-:S04]  /*0240*/  IMAD.WIDE R8, R17, 0x30, R8 ;  /* 0x0000003011087825 */ /* 0x002fc800078e0208 */
[----:B------:R-:W-:-:S05]  /*0250*/  IMAD.WIDE.U32 R8, R16, 0x4, R8 ;  /* 0x0000000410087825 */ /* 0x000fca00078e0008 */
[----:B------:R0:W5:Y:S01]  /*0260*/  LDG.E R17, desc[UR4][R8.64+0x4] ;  /* 0x0000040408117981 */ /* 0x000162000c1e1900 */
[----:B------:R-:W-:-:S07]  /*0270*/  IMAD.MOV.U32 R18, RZ, RZ, RZ ;  /* 0x000000ffff127224 */ /* 0x000fce00078e00ff */
.L_x_22:
[----:B-----5:R-:W-:Y:S01]  /*0280*/  SHF.R.U32.HI R22, RZ, R18, R17 ;  /* 0x00000012ff167219 */ /* 0x020fe20000011611 */
[----:B0-----:R-:W-:-:S03]  /*0290*/  IMAD.SHL.U32 R9, R16, 0x20, RZ ;  /* 0x0000002010097824 */ /* 0x001fc600078e00ff */
[----:B------:R-:W-:Y:S01]  /*02a0*/  LOP3.LUT R19, R22, 0x1, RZ, 0xc0, !PT ;  /* 0x0000000116137812 */ /* 0x000fe200078ec0ff */
[----:B------:R-:W-:-:S03]  /*02b0*/  IMAD.IADD R8, R9, 0x1, R18 ;  /* 0x0000000109087824 */ /* 0x000fc600078e0212 */
[----:B------:R-:W-:Y:S01]  /*02c0*/  ISETP.NE.U32.AND P0, PT, R19, 0x1, PT ;  /* 0x000000011300780c */ /* 0x000fe20003f05070 */
[----:B------:R-:W-:-:S03]  /*02d0*/  IMAD R9, R8, 0x5, RZ ;  /* 0x0000000508097824 */ /* 0x000fc600078e02ff */
[----:B------:R-:W-:Y:S01]  /*02e0*/  R2P PR, R22, 0x7e ;  /* 0x0000007e16007804 */ /* 0x000fe20000000000 */
[----:B------:R-:W-:-:S08]  /*02f0*/  IMAD.WIDE.U32 R8, R9, 0x4, R4 ;  /* 0x0000000409087825 */ /* 0x000fd000078e0004 */
[----:B------:R-:W2:Y:S04]  /*0300*/  @!P0 LDG.E R19, desc[UR4][R8.64] ;  /* 0x0000000408138981 */ /* 0x000ea8000c1e1900 */
[----:B------:R-:W3:Y:S04]  /*0310*/  @!P0 LDG.E R20, desc[UR4][R8.64+0x10] ;  /* 0x0000100408148981 */ /* 0x000ee8000c1e1900 */
[----:B------:R-:W4:Y:S04]  /*0320*/  @P1 LDG.E R21, desc[UR4][R8.64+0x14] ;  /* 0x0000140408151981 */ /* 0x000f28000c1e1900 */
[----:B------:R-:W4:Y:S04]  /*0330*/  @P2 LDG.E R23, desc[UR4][R8.64+0x28] ;  /* 0x0000280408172981 */ /* 0x000f28000c1e1900 */
[----:B------:R-:W4:Y:S04]  /*0340*/  @P1 LDG.E R24, desc[UR4][R8.64+0x24] ;  /* 0x0000240408181981 */ /* 0x000f28000c1e1900 */
[----:B------:R-:W4:Y:S04]  /*0350*/  @P2 LDG.E R26, desc[UR4][R8.64+0x38] ;  /* 0x00003804081a2981 */ /* 0x000f28000c1e1900 */
[----:B------:R-:W4:Y:S04]  /*0360*/  @P3 LDG.E R25, desc[UR4][R8.64+0x3c] ;  /* 0x00003c0408193981 */ /* 0x000f28000c1e1900 */
[----:B------:R-:W4:Y:S01]  /*0370*/  @P4 LDG.E R27, desc[UR4][R8.64+0x50] ;  /* 0x00005004081b4981 */ /* 0x000f22000c1e1900 */
[----:B--2---:R-:W-:-:S03]  /*0380*/  @!P0 LOP3.LUT R14, R14, R19, RZ, 0x3c, !PT ;  /* 0x000000130e0e8212 */ /* 0x004fc600078e3cff */
[----:B------:R-:W2:Y:S01]  /*0390*/  @!P0 LDG.E R19, desc[UR4][R8.64+0x4] ;  /* 0x0000040408138981 */ /* 0x000ea2000c1e1900 */
[----:B---3--:R-:W-:-:S03]  /*03a0*/  @!P0 LOP3.LUT R7, R7, R20, RZ, 0x3c, !PT ;  /* 0x0000001407078212 */ /* 0x008fc600078e3cff */
[----:B------:R-:W3:Y:S01]  /*03b0*/  @!P0 LDG.E R20, desc[UR4][R8.64+0x8] ;  /* 0x0000080408148981 */ /* 0x000ee2000c1e1900 */
[----:B----4-:R-:W-:-:S03]  /*03c0*/  @P1 LOP3.LUT R14, R14, R21, RZ, 0x3c, !PT ;  /* 0x000000150e0e1212 */ /* 0x010fc600078e3cff */
[----:B------:R-:W4:Y:S01]  /*03d0*/  @!P0 LDG.E R21, desc[UR4][R8.64+0xc] ;  /* 0x00000c0408158981 */ /* 0x000f22000c1e1900 */
[----:B------:R-:W-:-:S03]  /*03e0*/  @P2 LOP3.LUT R14, R14, R23, RZ, 0x3c, !PT ;  /* 0x000000170e0e2212 */ /* 0x000fc600078e3cff */
[----:B------:R-:W4:Y:S01]  /*03f0*/  @P1 LDG.E R23, desc[UR4][R8.64+0x18] ;  /* 0x0000180408171981 */ /* 0x000f22000c1e1900 */
[----:B------:R-:W-:-:S03]  /*0400*/  @P1 LOP3.LUT R7, R7, R24, RZ, 0x3c, !PT ;  /* 0x0000001807071212 */ /* 0x000fc600078e3cff */
[----:B------:R-:W4:Y:S01]  /*0410*/  @P2 LDG.E R24, desc[UR4][R8.64+0x30] ;  /* 0x0000300408182981 */ /* 0x000f22000c1e1900 */
[----:B--2---:R-:W-:-:S03]  /*0420*/  @!P0 LOP3.LUT R2, R2, R19, RZ, 0x3c, !PT ;  /* 0x0000001302028212 */ /* 0x004fc600078e3cff */
[----:B------:R-:W2:Y:S01]  /*0430*/  @P1 LDG.E R19, desc[UR4][R8.64+0x20] ;  /* 0x0000200408131981 */ /* 0x000ea2000c1e1900 */
[----:B---3--:R-:W-:-:S03]  /*0440*/  @!P0 LOP3.LUT R3, R3, R20, RZ, 0x3c, !PT ;  /* 0x0000001403038212 */ /* 0x008fc600078e3cff */
[----:B------:R-:W3:Y:S01]  /*0450*/  @P1 LDG.E R20, desc[UR4][R8.64+0x1c] ;  /* 0x00001c0408141981 */ /* 0x000ee2000c1e1900 */
[----:B----4-:R-:W-:-:S03]  /*0460*/  @!P0 LOP3.LUT R6, R6, R21, RZ, 0x3c, !PT ;  /* 0x0000001506068212 */ /* 0x010fc600078e3cff */
[----:B------:R-:W4:Y:S01]  /*0470*/  @P2 LDG.E R21, desc[UR4][R8.64+0x2c] ;  /* 0x00002c0408152981 */ /* 0x000f22000c1e1900 */
[----:B------:R-:W-:-:S03]  /*0480*/  @P1 LOP3.LUT R2, R2, R23, RZ, 0x3c, !PT ;  /* 0x0000001702021212 */ /* 0x000fc600078e3cff */
[----:B------:R-:W4:Y:S01]  /*0490*/  @P2 LDG.E R23, desc[UR4][R8.64+0x34] ;  /* 0x0000340408172981 */ /* 0x000f22000c1e1900 */
[----:B------:R-:W-:-:S03]  /*04a0*/  @P2 LOP3.LUT R7, R7, R26, RZ, 0x3c, !PT ;  /* 0x0000001a07072212 */ /* 0x000fc600078e3cff */
[----:B------:R-:W4:Y:S01]  /*04b0*/  @P3 LDG.E R26, desc[UR4][R8.64+0x4c] ;  /* 0x00004c04081a3981 */ /* 0x000f22000c1e1900 */
[----:B------:R-:W-:-:S03]  /*04c0*/  @P3 LOP3.LUT R14, R14, R25, RZ, 0x3c, !PT ;  /* 0x000000190e0e3212 */ /* 0x000fc600078e3cff */
[----:B------:R-:W4:Y:S01]  /*04d0*/  @P5 LDG.E R25, desc[UR4][R8.64+0x64] ;  /* 0x0000640408195981 */ /* 0x000f22000c1e1900 */
[----:B--2---:R-:W-:-:S03]  /*04e0*/  @P1 LOP3.LUT R6, R6, R19, RZ, 0x3c, !PT ;  /* 0x0000001306061212 */ /* 0x004fc600078e3cff */
[----:B------:R-:W2:Y:S01]  /*04f0*/  @P3 LDG.E R19, desc[UR4][R8.64+0x40] ;  /* 0x0000400408133981 */ /* 0x000ea2000c1e1900 */
[----:B---3--:R-:W-:-:S03]  /*0500*/  @P1 LOP3.LUT R3, R3, R20, RZ, 0x3c, !PT ;  /* 0x0000001403031212 */ /* 0x008fc600078e3cff */
[----:B------:R-:W3:Y:S01]  /*0510*/  @P3 LDG.E R20, desc[UR4][R8.64+0x44] ;  /* 0x0000440408143981 */ /* 0x000ee2000c1e1900 */
[----:B------:R-:W-:-:S03]  /*0520*/  @P2 LOP3.LUT R3, R3, R24, RZ, 0x3c, !PT ;  /* 0x0000001803032212 */ /* 0x000fc600078e3cff */
[----:B------:R-:W3:Y:S01]  /*0530*/  @P4 LDG.E R24, desc[UR4][R8.64+0x58] ;  /* 0x0000580408184981 */ /* 0x000ee2000c1e1900 */
[----:B----4-:R-:W-:Y:S02]  /*0540*/  @P2 LOP3.LUT R2, R2, R21, RZ, 0x3c, !PT ;  /* 0x0000001502022212 */ /* 0x010fe400078e3cff */
[----:B------:R-:W-:Y:S01]  /*0550*/  @P2 LOP3.LUT R6, R6, R23, RZ, 0x3c, !PT ;  /* 0x0000001706062212 */ /* 0x000fe200078e3cff */
[----:B------:R-:W4:Y:S04]  /*0560*/  @P3 LDG.E R21, desc[UR4][R8.64+0x48] ;  /* 0x0000480408153981 */ /* 0x000f28000c1e1900 */
[----:B------:R-:W4:Y:S01]  /*0570*/  @P4 LDG.E R23, desc[UR4][R8.64+0x54] ;  /* 0x0000540408174981 */ /* 0x000f22000c1e1900 */
[----:B------:R-:W-:Y:S02]  /*0580*/  @P4 LOP3.LUT R14, R14, R27, RZ, 0x3c, !PT ;  /* 0x0000001b0e0e4212 */ /* 0x000fe400078e3cff */
[----:B------:R-:W-:-:S02]  /*0590*/  @P3 LOP3.LUT R7, R7, R26, RZ, 0x3c, !PT ;  /* 0x0000001a07073212 */ /* 0x000fc400078e3cff */
        /* <DEDUP_REMOVED lines=9> */
[----:B----4-:R-:W-:-:S03]  /*0630*/  @P3 LOP3.LUT R6, R6, R21, RZ, 0x3c, !PT ;  /* 0x0000001506063212 */ /* 0x010fc600078e3cff */
[----:B------:R-:W4:Y:S01]  /*0640*/  @P5 LDG.E R21, desc[UR4][R8.64+0x68] ;  /* 0x0000680408155981 */ /* 0x000f22000c1e1900 */
[----:B------:R-:W-:-:S03]  /*0650*/  @P4 LOP3.LUT R2, R2, R23, RZ, 0x3c, !PT ;  /* 0x0000001702024212 */ /* 0x000fc600078e3cff */
[----:B------:R-:W4:Y:S01]  /*0660*/  @P5 LDG.E R23, desc[UR4][R8.64+0x70] ;  /* 0x0000700408175981 */ /* 0x000f22000c1e1900 */
[----:B------:R-:W-:Y:S02]  /*0670*/  LOP3.LUT P0, RZ, R22, 0x80, RZ, 0xc0, !PT ;  /* 0x0000008016ff7812 */ /* 0x000fe4000780c0ff */
[----:B------:R-:W-:Y:S02]  /*0680*/  @P4 LOP3.LUT R7, R7, R26, RZ, 0x3c, !PT ;  /* 0x0000001a07074212 */ /* 0x000fe400078e3cff */
[----:B------:R-:W-:Y:S02]  /*0690*/  @P6 LOP3.LUT R14, R14, R25, RZ, 0x3c, !PT ;  /* 0x000000190e0e6212 */ /* 0x000fe400078e3cff */
[----:B------:R-:W4:Y:S07]  /*06a0*/  @P6 LDG.E R25, desc[UR4][R8.64+0x7c] ;  /* 0x00007c0408196981 */ /* 0x000f2e000c1e1900 */
[----:B------:R-:W4:Y:S04]  /*06b0*/  @P0 LDG.E R27, desc[UR4][R8.64+0x8c] ;  /* 0x00008c04081b0981 */ /* 0x000f28000c1e1900 */
[----:B------:R-:W4:Y:S04]  /*06c0*/  @P0 LDG.E R26, desc[UR4][R8.64+0x94] ;  /* 0x00009404081a0981 */ /* 0x000f28000c1e1900 */
        /* <DEDUP_REMOVED lines=11> */
[----:B------:R-:W-:Y:S02]  /*0780*/  @P6 LOP3.LUT R2, R2, R25, RZ, 0x3c, !PT ;  /* 0x0000001902026212 */ /* 0x000fe400078e3cff */
[----:B------:R-:W-:Y:S02]  /*0790*/  @P0 LOP3.LUT R14, R14, R27, RZ, 0x3c, !PT ;  /* 0x0000001b0e0e0212 */ /* 0x000fe400078e3cff */
[----:B--2---:R-:W-:Y:S02]  /*07a0*/  @P6 LOP3.LUT R6, R6, R19, RZ, 0x3c, !PT ;  /* 0x0000001306066212 */ /* 0x004fe400078e3cff */
[----:B---3--:R-:W-:Y:S02]  /*07b0*/  @P6 LOP3.LUT R3, R3, R20, RZ, 0x3c, !PT ;  /* 0x0000001403036212 */ /* 0x008fe400078e3cff */
[----:B------:R-:W-:Y:S02]  /*07c0*/  @P6 LOP3.LUT R7, R7, R24, RZ, 0x3c, !PT ;  /* 0x0000001807076212 */ /* 0x000fe400078e3cff */
[----:B------:R-:W-:-:S02]  /*07d0*/  @P0 LOP3.LUT R3, R3, R26, RZ, 0x3c, !PT ;  /* 0x0000001a03030212 */ /* 0x000fc400078e3cff */
[----:B----4-:R-:W-:Y:S02]  /*07e0*/  @P0 LOP3.LUT R2, R2, R21, RZ, 0x3c, !PT ;  /* 0x0000001502020212 */ /* 0x010fe400078e3cff */
[----:B------:R-:W-:Y:S02]  /*07f0*/  @P0 LOP3.LUT R7, R7, R28, RZ, 0x3c, !PT ;  /* 0x0000001c07070212 */ /* 0x000fe400078e3cff */
[----:B------:R-:W-:Y:S02]  /*0800*/  @P0 LOP3.LUT R6, R6, R23, RZ, 0x3c, !PT ;  /* 0x0000001706060212 */ /* 0x000fe400078e3cff */
[----:B------:R-:W-:-:S13]  /*0810*/  R2P PR, R22.B1, 0x7f ;  /* 0x0000007f16007804 */ /* 0x000fda0000001000 */
[----:B------:R-:W2:Y:S04]  /*0820*/  @P0 LDG.E R19, desc[UR4][R8.64+0xa0] ;  /* 0x0000a00408130981 */ /* 0x000ea8000c1e1900 */
[----:B------:R-:W3:Y:S04]  /*0830*/  @P1 LDG.E R23, desc[UR4][R8.64+0xb4] ;  /* 0x0000b40408171981 */ /* 0x000ee8000c1e1900 */
[----:B------:R-:W4:Y:S04]  /*0840*/  @P0 LDG.E R21, desc[UR4][R8.64+0xa4] ;  /* 0x0000a40408150981 */ /* 0x000f28000c1e1900 */
[----:B------:R-:W4:Y:S04]  /*0850*/  @P2 LDG.E R25, desc[UR4][R8.64+0xc8] ;  /* 0x0000c80408192981 */ /* 0x000f28000c1e1900 */
[----:B------:R-:W4:Y:S04]  /*0860*/  @P3 LDG.E R27, desc[UR4][R8.64+0xdc] ;  /* 0x0000dc04081b3981 */ /* 0x000f28000c1e1900 */
[----:B------:R-:W4:Y:S04]  /*0870*/  @P0 LDG.E R20, desc[UR4][R8.64+0xa8] ;  /* 0x0000a80408140981 */ /* 0x000f28000c1e1900 */
[----:B------:R-:W4:Y:S04]  /*0880*/  @P0 LDG.E R24, desc[UR4][R8.64+0xb0] ;  /* 0x0000b00408180981 */ /* 0x000f28000c1e1900 */
[----:B------:R-:W4:Y:S04]  /*0890*/  @P4 LDG.E R29, desc[UR4][R8.64+0xf0] ;  /* 0x0000f004081d4981 */ /* 0x000f28000c1e1900 */
[----:B------:R-:W4:Y:S01]  /*08a0*/  @P1 LDG.E R26, desc[UR4][R8.64+0xc4] ;  /* 0x0000c404081a1981 */ /* 0x000f22000c1e1900 */
[----:B--2---:R-:W-:-:S03]  /*08b0*/  @P0 LOP3.LUT R14, R14, R19, RZ, 0x3c, !PT ;  /* 0x000000130e0e0212 */ /* 0x004fc600078e3cff */
[----:B------:R-:W2:Y:S01]  /*08c0*/  @P0 LDG.E R19, desc[UR4][R8.64+0xac] ;  /* 0x0000ac0408130981 */ /* 0x000ea2000c1e1900 */
[----:B---3--:R-:W-:-:S03]  /*08d0*/  @P1 LOP3.LUT R14, R14, R23, RZ, 0x3c, !PT ;  /* 0x000000170e0e1212 */ /* 0x008fc600078e3cff */
[----:B------:R-:W3:Y:S01]  /*08e0*/  @P1 LDG.E R23, desc[UR4][R8.64+0xc0] ;  /* 0x0000c00408171981 */ /* 0x000ee2000c1e1900 */
[----:B----4-:R-:W-:-:S03]  /*08f0*/  @P0 LOP3.LUT R2, R2, R21, RZ, 0x3c, !PT ;  /* 0x0000001502020212 */ /* 0x010fc600078e3cff */
[----:B------:R-:W4:Y:S01]  /*0900*/  @P1 LDG.E R21, desc[UR4][R8.64+0xb8] ;  /* 0x0000b80408151981 */ /* 0x000f22000c1e1900 */
[----:B------:R-:W-:-:S03]  /*0910*/  @P2 LOP3.LUT R14, R14, R25, RZ, 0x3c, !PT ;  /* 0x000000190e0e2212 */ /* 0x000fc600078e3cff */
[----:B------:R-:W4:Y:S01]  /*0920*/  @P5 LDG.E R25, desc[UR4][R8.64+0x104] ;  /* 0x0001040408195981 */ /* 0x000f22000c1e1900 */
[----:B------:R-:W-:-:S03]  /*0930*/  @P3 LOP3.LUT R14, R14, R27, RZ, 0x3c, !PT ;  /* 0x0000001b0e0e3212 */ /* 0x000fc600078e3cff */
[----:B------:R-:W4:Y:S01]  /*0940*/  @P6 LDG.E R27, desc[UR4][R8.64+0x118] ;  /* 0x00011804081b6981 */ /* 0x000f22000c1e1900 */
[----:B------:R-:W-:-:S03]  /*0950*/  @P0 LOP3.LUT R3, R3, R20, RZ, 0x3c, !PT ;  /* 0x0000001403030212 */ /* 0x000fc600078e3cff */
[----:B------:R-:W4:Y:S01]  /*0960*/  @P1 LDG.E R20, desc[UR4][R8.64+0xbc] ;  /* 0x0000bc0408141981 */ /* 0x000f22000c1e1900 */
[----:B------:R-:W-:-:S03]  /*0970*/  @P0 LOP3.LUT R7, R7, R24, RZ, 0x3c, !PT ;  /* 0x0000001807070212 */ /* 0x000fc600078e3cff */
[----:B------:R-:W4:Y:S01]  /*0980*/  @P2 LDG.E R24, desc[UR4][R8.64+0xd8] ;  /* 0x0000d80408182981 */ /* 0x000f22000c1e1900 */
[----:B------:R-:W-:Y:S02]  /*0990*/  @P4 LOP3.LUT R14, R14, R29, RZ, 0x3c, !PT ;  /* 0x0000001d0e0e4212 */ /* 0x000fe400078e3cff */
[----:B------:R-:W-:Y:S02]  /*09a0*/  @P1 LOP3.LUT R7, R7, R26, RZ, 0x3c, !PT ;  /* 0x0000001a07071212 */ /* 0x000fe400078e3cff */
[----:B------:R-:W4:Y:S01]  /*09b0*/  @P3 LDG.E R26, desc[UR4][R8.64+0xe4] ;  /* 0x0000e404081a3981 */ /* 0x000f22000c1e1900 */
[----:B--2---:R-:W-:Y:S02]  /*09c0*/  @P0 LOP3.LUT R6, R6, R19, RZ, 0x3c, !PT ;  /* 0x0000001306060212 */ /* 0x004fe400078e3cff */
[----:B------:R-:W-:Y:S01]  /*09d0*/  LOP3.LUT P0, RZ, R22, 0x8000, RZ, 0xc0, !PT ;  /* 0x0000800016ff7812 */ /* 0x000fe2000780c0ff */
[----:B------:R-:W2:Y:S01]  /*09e0*/  @P2 LDG.E R19, desc[UR4][R8.64+0xcc] ;  /* 0x0000cc0408132981 */ /* 0x000ea2000c1e1900 */
[----:B---3--:R-:W-:-:S03]  /*09f0*/  @P1 LOP3.LUT R6, R6, R23, RZ, 0x3c, !PT ;  /* 0x0000001706061212 */ /* 0x008fc600078e3cff */
[----:B------:R-:W3:Y:S01]  /*0a00*/  @P2 LDG.E R22, desc[UR4][R8.64+0xd0] ;  /* 0x0000d00408162981 */ /* 0x000ee2000c1e1900 */
[----:B----4-:R-:W-:-:S03]  /*0a10*/  @P1 LOP3.LUT R2, R2, R21, RZ, 0x3c, !PT ;  /* 0x0000001502021212 */ /* 0x010fc600078e3cff */
[----:B------:R-:W4:Y:S01]  /*0a20*/  @P2 LDG.E R21, desc[UR4][R8.64+0xd4] ;  /* 0x0000d40408152981 */ /* 0x000f22000c1e1900 */
[----:B------:R-:W-:-:S03]  /*0a30*/  @P5 LOP3.LUT R14, R14, R25, RZ, 0x3c, !PT ;  /* 0x000000190e0e5212 */ /* 0x000fc600078e3cff */
[----:B------:R-:W4:Y:S04]  /*0a40*/  @P3 LDG.E R23, desc[UR4][R8.64+0xe0] ;  /* 0x0000e00408173981 */ /* 0x000f28000c1e1900 */
[----:B------:R-:W4:Y:S01]  /*0a50*/  @P3 LDG.E R25, desc[UR4][R8.64+0xe8] ;  /* 0x0000e80408193981 */ /* 0x000f22000c1e1900 */
[----:B------:R-:W-:-:S03]  /*0a60*/  @P1 LOP3.LUT R3, R3, R20, RZ, 0x3c, !PT ;  /* 0x0000001403031212 */ /* 0x000fc600078e3cff */
[----:B------:R-:W4:Y:S01]  /*0a70*/  @P3 LDG.E R20, desc[UR4][R8.64+0xec] ;  /* 0x0000ec0408143981 */ /* 0x000f22000c1e1900 */
[----:B------:R-:W-:-:S03]  /*0a80*/  @P2 LOP3.LUT R7, R7, R24, RZ, 0x3c, !PT ;  /* 0x0000001807072212 */ /* 0x000fc600078e3cff */
        /* <DEDUP_REMOVED lines=8> */
[----:B------:R-:W-:Y:S02]  /*0b10*/  @P3 LOP3.LUT R3, R3, R26, RZ, 0x3c, !PT ;  /* 0x0000001a03033212 */ /* 0x000fe400078e3cff */
[----:B------:R-:W-:Y:S01]  /*0b20*/  @P3 LOP3.LUT R2, R2, R23, RZ, 0x3c, !PT ;  /* 0x0000001702023212 */ /* 0x000fe200078e3cff */
[----:B------:R-:W4:Y:S01]  /*0b30*/  @P5 LDG.E R26, desc[UR4][R8.64+0x10c] ;  /* 0x00010c04081a5981 */ /* 0x000f22000c1e1900 */
[----:B------:R-:W-:-:S03]  /*0b40*/  @P3 LOP3.LUT R6, R6, R25, RZ, 0x3c, !PT ;  /* 0x0000001906063212 */ /* 0x000fc600078e3cff */
[----:B------:R-:W4:Y:S04]  /*0b50*/  @P5 LDG.E R23, desc[UR4][R8.64+0x108] ;  /* 0x0001080408175981 */ /* 0x000f28000c1e1900 */
        /* <DEDUP_REMOVED lines=19> */
[----:B------:R-:W-:-:S05]  /*0c90*/  VIADD R18, R18, 0x10 ;  /* 0x0000001012127836 */ /* 0x000fca0000000000 */
[----:B------:R-:W-:Y:S02]  /*0ca0*/  ISETP.NE.AND P1, PT, R18, 0x20, PT ;  /* 0x000000201200780c */ /* 0x000fe40003f25270 */
[----:B------:R-:W-:-:S04]  /*0cb0*/  @P5 LOP3.LUT R7, R7, R20, RZ, 0x3c, !PT ;  /* 0x0000001407075212 */ /* 0x000fc800078e3cff */
[----:B------:R-:W-:Y:S02]  /*0cc0*/  @P6 LOP3.LUT R7, R7, R24, RZ, 0x3c, !PT ;  /* 0x0000001807076212 */ /* 0x000fe400078e3cff */
[----:B------:R-:W-:Y:S02]  /*0cd0*/  @P0 LOP3.LUT R14, R14, R27, RZ, 0x3c, !PT ;  /* 0x0000001b0e0e0212 */ /* 0x000fe400078e3cff */
[----:B------:R-:W-:Y:S02]  /*0ce0*/  @P0 LOP3.LUT R7, R7, R28, RZ, 0x3c, !PT ;  /* 0x0000001c07070212 */ /* 0x000fe400078e3cff */
[----:B--2---:R-:W-:Y:S02]  /*0cf0*/  @P6 LOP3.LUT R2, R2, R19, RZ, 0x3c, !PT ;  /* 0x0000001302026212 */ /* 0x004fe400078e3cff */
[----:B---3--:R-:W-:Y:S02]  /*0d00*/  @P6 LOP3.LUT R3, R3, R22, RZ, 0x3c, !PT ;  /* 0x0000001603036212 */ /* 0x008fe400078e3cff */
[----:B----4-:R-:W-:-:S02]  /*0d10*/  @P6 LOP3.LUT R6, R6, R21, RZ, 0x3c, !PT ;  /* 0x0000001506066212 */ /* 0x010fc400078e3cff */
[----:B------:R-:W-:Y:S02]  /*0d20*/  @P0 LOP3.LUT R3, R3, R26, RZ, 0x3c, !PT ;  /* 0x0000001a03030212 */ /* 0x000fe400078e3cff */
[----:B------:R-:W-:Y:S02]  /*0d30*/  @P0 LOP3.LUT R2, R2, R23, RZ, 0x3c, !PT ;  /* 0x0000001702020212 */ /* 0x000fe400078e3cff */
[----:B------:R-:W-:Y:S01]  /*0d40*/  @P0 LOP3.LUT R6, R6, R25, RZ, 0x3c, !PT ;  /* 0x0000001906060212 */ /* 0x000fe200078e3cff */
[----:B------:R-:W-:Y:S06]  /*0d50*/  @P1 BRA `(.L_x_22) ;  /* 0xfffffff400481947 */ /* 0x000fec000383ffff */
[----:B------:R-:W-:-:S05]  /*0d60*/  VIADD R16, R16, 0x1 ;  /* 0x0000000110107836 */ /* 0x000fca0000000000 */
[----:B------:R-:W-:-:S13]  /*0d70*/  ISETP.NE.AND P0, PT, R16, 0x5, PT ;  /* 0x000000051000780c */ /* 0x000fda0003f05270 */
[----:B------:R-:W-:Y:S05]  /*0d80*/  @P0 BRA `(.L_x_23) ;  /* 0xfffffff400200947 */ /* 0x000fea000383ffff */
[----:B------:R-:W0:Y:S01]  /*0d90*/  LDC.64 R8, c[0x0][0x380] ;  /* 0x0000e000ff087b82 */ /* 0x000e220000000a00 */
[----:B------:R-:W-:Y:S01]  /*0da0*/  IMAD R15, R0, 0x40, R15 ;  /* 0x00000040000f7824 */ /* 0x000fe200078e020f */
[----:B------:R-:W-:Y:S01]  /*0db0*/  LOP3.LUT R16, R11, 0x3, RZ, 0xc0, !PT ;  /* 0x000000030b107812 */ /* 0x000fe200078ec0ff */
[----:B------:R-:W-:-:S05]  /*0dc0*/  VIADD R13, R13, 0x1 ;  /* 0x000000010d0d7836 */ /* 0x000fca0000000000 */
[----:B------:R-:W-:Y:S01]  /*0dd0*/  ISETP.GE.U32.AND P0, PT, R13, R16, PT ;  /* 0x000000100d00720c */ /* 0x000fe20003f06070 */
[----:B0-----:R-:W-:-:S05]  /*0de0*/  IMAD.WIDE R8, R15, 0x30, R8 ;  /* 0x000000300f087825 */ /* 0x001fca00078e0208 */
[----:B------:R0:W-:Y:S04]  /*0df0*/  STG.E.64 desc[UR4][R8.64+0x8], R2 ;  /* 0x0000080208007986 */ /* 0x0001e8000c101b04 */
[----:B------:R0:W-:Y:S04]  /*0e00*/  STG.E.64 desc[UR4][R8.64+0x10], R6 ;  /* 0x0000100608007986 */ /* 0x0001e8000c101b04 */
[----:B------:R0:W-:Y:S01]  /*0e10*/  STG.E desc[UR4][R8.64+0x4], R14 ;  /* 0x0000040e08007986 */ /* 0x0001e2000c101904 */
[----:B------:R-:W-:Y:S05]  /*0e20*/  @!P0 BRA `(.L_x_24) ;  /* 0xfffffff000e88947 */ /* 0x000fea000383ffff */
.L_x_21:
[----:B------:R-:W-:Y:S05]  /*0e30*/  BSYNC.RECONVERGENT B1 ;  /* 0x0000000000017941 */ /* 0x000fea0003800200 */
.L_x_20:
[C---:B------:R-:W-:Y:S01]  /*0e40*/  ISETP.GT.U32.AND P0, PT, R11.reuse, 0x3, PT ;  /* 0x000000030b00780c */ /* 0x040fe20003f04070 */
[----:B------:R-:W-:Y:S01]  /*0e50*/  VIADD R12, R12, 0x1 ;  /* 0x000000010c0c7836 */ /* 0x000fe20000000000 */
[--C-:B------:R-:W-:Y:S02]  /*0e60*/  SHF.R.U64 R11, R11, 0x2, R10.reuse ;  /* 0x000000020b0b7819 */ /* 0x100fe4000000120a */
[----:B------:R-:W-:Y:S02]  /*0e70*/  ISETP.GT.U32.AND.EX P0, PT, R10, RZ, PT, P0 ;  /* 0x000000ff0a00720c */ /* 0x000fe40003f04100 */
[----:B------:R-:W-:-:S11]  /*0e80*/  SHF.R.U32.HI R10, RZ, 0x2, R10 ;  /* 0x00000002ff0a7819 */ /* 0x000fd6000001160a */
[----:B------:R-:W-:Y:S05]  /*0e90*/  @P0 BRA `(.L_x_25) ;  /* 0xfffffff000ac0947 */ /* 0x000fea000383ffff */
.L_x_19:
[----:B------:R-:W-:Y:S05]  /*0ea0*/  BSYNC.RECONVERGENT B0 ;  /* 0x0000000000007941 */ /* 0x000fea0003800200 */
.L_x_18:
[----:B0-----:R-:W0:Y:S01]  /*0eb0*/  S2R R5, SR_TID.X ;  /* 0x0000000000057919 */ /* 0x001e220000002100 */
[----:B------:R-:W1:Y:S01]  /*0ec0*/  LDC.64 R2, c[0x0][0x380] ;  /* 0x0000e000ff027b82 */ /* 0x000e620000000a00 */
[----:B0-----:R-:W-:-:S04]  /*0ed0*/  IMAD R5, R0, 0x40, R5 ;  /* 0x0000004000057824 */ /* 0x001fc800078e0205 */
[----:B-1----:R-:W-:-:S05]  /*0ee0*/  IMAD.WIDE R2, R5, 0x30, R2 ;  /* 0x0000003005027825 */ /* 0x002fca00078e0202 */
[----:B------:R-:W-:Y:S04]  /*0ef0*/  STG.E.64 desc[UR4][R2.64+0x18], RZ ;  /* 0x000018ff02007986 */ /* 0x000fe8000c101b04 */
[----:B------:R-:W-:Y:S04]  /*0f00*/  STG.E desc[UR4][R2.64+0x20], RZ ;  /* 0x000020ff02007986 */ /* 0x000fe8000c101904 */
[----:B------:R-:W-:Y:S01]  /*0f10*/  STG.E.64 desc[UR4][R2.64+0x28], RZ ;  /* 0x000028ff02007986 */ /* 0x000fe2000c101b04 */
[----:B------:R-:W-:Y:S05]  /*0f20*/  EXIT ;  /* 0x000000000000794d */ /* 0x000fea0003800000 */
.L_x_26:
        /* <DEDUP_REMOVED lines=13> */
.L_x_29:


//--------------------- .nv.global.init           --------------------------
	.section	.nv.global.init,"aw",@progbits
	.align	4
.nv.global.init:
	.type		mrg32k3aM1SubSeq,@object
	.size		mrg32k3aM1SubSeq,(mrg32k3aM2SubSeq - mrg32k3aM1SubSeq)
mrg32k3aM1SubSeq:
        /*0000*/ 	.byte	0x0b, 0xcc, 0xee, 0x04, 0x73, 0x29, 0x8b, 0x6f, 0xf6, 0x53, 0x03, 0xf6, 0x23, 0xf6, 0xea, 0xda
        /* <DEDUP_REMOVED lines=125> */
	.type		mrg32k3aM2SubSeq,@object
	.size		mrg32k3aM2SubSeq,(mrg32k3aM1 - mrg32k3aM2SubSeq)
mrg32k3aM2SubSeq:
        /* <DEDUP_REMOVED lines=126> */
	.type		mrg32k3aM1,@object
	.size		mrg32k3aM1,(mrg32k3aM1Seq - mrg32k3aM1)
mrg32k3aM1:
        /* <DEDUP_REMOVED lines=144> */
	.type		mrg32k3aM1Seq,@object
	.size		mrg32k3aM1Seq,(mrg32k3aM2 - mrg32k3aM1Seq)
mrg32k3aM1Seq:
        /* <DEDUP_REMOVED lines=144> */
	.type		mrg32k3aM2,@object
	.size		mrg32k3aM2,(mrg32k3aM2Seq - mrg32k3aM2)
mrg32k3aM2:
        /* <DEDUP_REMOVED lines=144> */
	.type		mrg32k3aM2Seq,@object
	.size		mrg32k3aM2Seq,(precalc_xorwow_matrix - mrg32k3aM2Seq)
mrg32k3aM2Seq:
        /* <DEDUP_REMOVED lines=144> */
	.type		precalc_xorwow_matrix,@object
	.size		precalc_xorwow_matrix,(precalc_xorwow_offset_matrix - precalc_xorwow_matrix)
precalc_xorwow_matrix:
        /* <DEDUP_REMOVED lines=6400> */
	.type		precalc_xorwow_offset_matrix,@object
	.size		precalc_xorwow_offset_matrix,(.L_1 - precalc_xorwow_offset_matrix)
precalc_xorwow_offset_matrix:
        /* <DEDUP_REMOVED lines=6400> */
.L_1:


//--------------------- .nv.shared.reserved.0     --------------------------
	.section	.nv.shared.reserved.0,"aw",@nobits
	.weak		__nv_reservedSMEM_offset_0_alias
	.size		__nv_reservedSMEM_offset_0_alias, 0, 64
	.other		__nv_reservedSMEM_offset_0_alias,@"STO_CUDA_RESERVED_SHARED STV_DEFAULT"
__nv_reservedSMEM_offset_0_alias:
	.zero		0
	.zero		64


//--------------------- .nv.constant0._Z7do_firePjP17curandStateXORWOWPfS2_ --------------------------
	.section	.nv.constant0._Z7do_firePjP17curandStateXORWOWPfS2_,"a",@progbits
	.sectionflags	@""
	.align	4
.nv.constant0._Z7do_firePjP17curandStateXORWOWPfS2_:
	.zero		928


//--------------------- .nv.constant0._Z12setup_kernelP17curandStateXORWOW --------------------------
	.section	.nv.constant0._Z12setup_kernelP17curandStateXORWOW,"a",@progbits
	.sectionflags	@""
	.align	4
.nv.constant0._Z12setup_kernelP17curandStateXORWOW:
	.zero		904


//--------------------- SYMBOLS --------------------------

	.type		.nv.reservedSmem.offset0,@object
	.size		.nv.reservedSmem.offset0,0x4
